// auto-generated by cutlass_sweep.gemm — config: {"arch": "sm_90", "cluster_m": 2, "cluster_n": 1, "dtype": "e5m2", "stages": 3, "tile_k": 32, "tile_m": 64, "tile_n": 128}
#include "cutlass/cutlass.h"
#include "cutlass/gemm/collective/collective_builder.hpp"
#include "cutlass/gemm/device/gemm_universal_adapter.h"
#include "cutlass/gemm/kernel/gemm_universal.hpp"
#include "cutlass/epilogue/collective/collective_builder.hpp"

using ElemA = cutlass::float_e5m2_t;
using ElemB = cutlass::float_e5m2_t;
using ElemCD = cutlass::float_e5m2_t;
using Acc  = float;
using TileShape    = cute::Shape<cute::_64, cute::_128, cute::_32>;
using ClusterShape = cute::Shape<cute::_2, cute::_1, cute::_1>;

using CollectiveEpilogue = typename cutlass::epilogue::collective::CollectiveBuilder<
    cutlass::arch::Sm90, cutlass::arch::OpClassTensorOp,
    TileShape, ClusterShape,
    cutlass::epilogue::collective::EpilogueTileAuto,
    Acc, Acc,
    ElemCD, cutlass::layout::RowMajor, 128 / cutlass::sizeof_bits<ElemCD>::value,
    ElemCD, cutlass::layout::RowMajor, 128 / cutlass::sizeof_bits<ElemCD>::value,
    cutlass::epilogue::collective::EpilogueScheduleAuto
  >::CollectiveOp;

using CollectiveMainloop = typename cutlass::gemm::collective::CollectiveBuilder<
    cutlass::arch::Sm90, cutlass::arch::OpClassTensorOp,
    ElemA, cutlass::layout::RowMajor, 128 / cutlass::sizeof_bits<ElemA>::value,
    ElemB, cutlass::layout::ColumnMajor, 128 / cutlass::sizeof_bits<ElemB>::value,
    Acc,
    TileShape, ClusterShape,
    cutlass::gemm::collective::StageCount<3>,
    cutlass::gemm::collective::KernelScheduleAuto
  >::CollectiveOp;

using GemmKernel = cutlass::gemm::kernel::GemmUniversal<
    cute::Shape<int,int,int,int>,
    CollectiveMainloop,
    CollectiveEpilogue
>;
using Gemm = cutlass::gemm::device::GemmUniversalAdapter<GemmKernel>;

// Force the device kernel symbol into the cubin without needing a host main.
auto* _anchor = &cutlass::device_kernel<GemmKernel>;


// ===== COMPILED SASS (sm_90a) =====

	.target	sm_90a

	.elftype	@"ET_EXEC"


//--------------------- .note.nv.tkinfo           --------------------------
	.section	.note.nv.tkinfo,"",@"SHT_NOTE"
	.sectionflags	@"SHF_NOTE_NV_TKINFO"
	.tkinfo
        /*0018*/ 	.word	0x00000002
        /*0030*/ 	.string	""
        /*0030*/ 	.string	"ptxas"
        /*0030*/ 	.string	"Cuda compilation tools, release 13.0, V13.0.88"
        /*0030*/ 	.string	"Build cuda_13.0.r13.0/compiler.36424714_0"
        /*0030*/ 	.string	"-arch sm_90a -m 64 "



//--------------------- .note.nv.cuinfo           --------------------------
	.section	.note.nv.cuinfo,"",@"SHT_NOTE"
	.sectionflags	@"SHF_NOTE_NV_CUINFO"
        /*0018*/ 	.short	0x0002
        /*001a*/ 	.short	0x005a
        /*001c*/ 	.short	0x0082
	.zero		2


//--------------------- .nv.info                  --------------------------
	.section	.nv.info,"",@"SHT_CUDA_INFO"
	.align	4


	//----- nvinfo : EIATTR_REGCOUNT
	.align		4
        /*0000*/ 	.byte	0x04, 0x2f
        /*0002*/ 	.short	(.L_12 - .L_11)
	.align		4
.L_11:
        /*0004*/ 	.word	index@(_ZN7cutlass13device_kernelINS_4gemm6kernel13GemmUniversalIN4cute5tupleIJiiiiEEENS1_10collective13CollectiveMmaINS1_37MainloopSm90TmaGmmaWarpSpecializedFP8ILi3ENS5_IJNS4_1CILi2EEENSA_ILi1EEESC_EEENS1_32KernelTmaWarpSpecializedPingpongEEENS5_IJNSA_ILi64EEENSA_ILi128EEENSA_ILi32EEEEEENS_12float_e5m2_tENS5_IJlSC_lEEESK_SL_NS4_8TiledMMAINS4_8MMA_AtomIJNS4_4SM904GMMA31MMA_64x128x32_F32E5M2E5M2_SS_TNILNSP_7ScaleInE1ELSR_1EEEEEENS4_6LayoutINS5_IJSC_SC_SC_EEENS5_IJNSA_ILi0EEESW_SW_EEEEENS5_IJNS4_10UnderscoreESZ_SZ_EEEEENS4_13SM90_TMA_LOADENS4_14ComposedLayoutINS4_7SwizzleILi1ELi4ELi3EEENS4_18smem_ptr_flag_bitsILi8EEENSU_INS5_IJNSA_ILi8EEESI_EEENS5_IJSI_SC_EEEEEEEvNS4_8identityENS4_23SM90_TMA_LOAD_MULTICASTES1C_vS1D_EENS_8epilogue10collective6detail29Sm90TmaWarpSpecializedAdapterINS1H_15DefaultEpilogueISK_SL_SL_NS1G_6thread17LinearCombinationISK_Li1EffLNS1L_9ScaleType4KindE0ELNS_15FloatRoundStyleE2ESK_EENS1_15EpilogueDefaultEEEEEvvEEEEvNT_6ParamsE)
        /*0008*/ 	.word	0x000000a8


	//----- nvinfo : EIATTR_FRAME_SIZE
	.align		4
.L_12:
        /*000c*/ 	.byte	0x04, 0x11
        /*000e*/ 	.short	(.L_14 - .L_13)
	.align		4
.L_13:
        /*0010*/ 	.word	index@(_ZN7cutlass13device_kernelINS_4gemm6kernel13GemmUniversalIN4cute5tupleIJiiiiEEENS1_10collective13CollectiveMmaINS1_37MainloopSm90TmaGmmaWarpSpecializedFP8ILi3ENS5_IJNS4_1CILi2EEENSA_ILi1EEESC_EEENS1_32KernelTmaWarpSpecializedPingpongEEENS5_IJNSA_ILi64EEENSA_ILi128EEENSA_ILi32EEEEEENS_12float_e5m2_tENS5_IJlSC_lEEESK_SL_NS4_8TiledMMAINS4_8MMA_AtomIJNS4_4SM904GMMA31MMA_64x128x32_F32E5M2E5M2_SS_TNILNSP_7ScaleInE1ELSR_1EEEEEENS4_6LayoutINS5_IJSC_SC_SC_EEENS5_IJNSA_ILi0EEESW_SW_EEEEENS5_IJNS4_10UnderscoreESZ_SZ_EEEEENS4_13SM90_TMA_LOADENS4_14ComposedLayoutINS4_7SwizzleILi1ELi4ELi3EEENS4_18smem_ptr_flag_bitsILi8EEENSU_INS5_IJNSA_ILi8EEESI_EEENS5_IJSI_SC_EEEEEEEvNS4_8identityENS4_23SM90_TMA_LOAD_MULTICASTES1C_vS1D_EENS_8epilogue10collective6detail29Sm90TmaWarpSpecializedAdapterINS1H_15DefaultEpilogueISK_SL_SL_NS1G_6thread17LinearCombinationISK_Li1EffLNS1L_9ScaleType4KindE0ELNS_15FloatRoundStyleE2ESK_EENS1_15EpilogueDefaultEEEEEvvEEEEvNT_6ParamsE)
        /*0014*/ 	.word	0x00000000


	//----- nvinfo : EIATTR_MIN_STACK_SIZE
	.align		4
.L_14:
        /*0018*/ 	.byte	0x04, 0x12
        /*001a*/ 	.short	(.L_16 - .L_15)
	.align		4
.L_15:
        /*001c*/ 	.word	index@(_ZN7cutlass13device_kernelINS_4gemm6kernel13GemmUniversalIN4cute5tupleIJiiiiEEENS1_10collective13CollectiveMmaINS1_37MainloopSm90TmaGmmaWarpSpecializedFP8ILi3ENS5_IJNS4_1CILi2EEENSA_ILi1EEESC_EEENS1_32KernelTmaWarpSpecializedPingpongEEENS5_IJNSA_ILi64EEENSA_ILi128EEENSA_ILi32EEEEEENS_12float_e5m2_tENS5_IJlSC_lEEESK_SL_NS4_8TiledMMAINS4_8MMA_AtomIJNS4_4SM904GMMA31MMA_64x128x32_F32E5M2E5M2_SS_TNILNSP_7ScaleInE1ELSR_1EEEEEENS4_6LayoutINS5_IJSC_SC_SC_EEENS5_IJNSA_ILi0EEESW_SW_EEEEENS5_IJNS4_10UnderscoreESZ_SZ_EEEEENS4_13SM90_TMA_LOADENS4_14ComposedLayoutINS4_7SwizzleILi1ELi4ELi3EEENS4_18smem_ptr_flag_bitsILi8EEENSU_INS5_IJNSA_ILi8EEESI_EEENS5_IJSI_SC_EEEEEEEvNS4_8identityENS4_23SM90_TMA_LOAD_MULTICASTES1C_vS1D_EENS_8epilogue10collective6detail29Sm90TmaWarpSpecializedAdapterINS1H_15DefaultEpilogueISK_SL_SL_NS1G_6thread17LinearCombinationISK_Li1EffLNS1L_9ScaleType4KindE0ELNS_15FloatRoundStyleE2ESK_EENS1_15EpilogueDefaultEEEEEvvEEEEvNT_6ParamsE)
        /*0020*/ 	.word	0x00000000
.L_16:


//--------------------- .nv.compat                --------------------------
	.section	.nv.compat,"",@"SHT_CUDA_COMPAT_INFO"
	.align	4
        /*0000*/ 	.byte	0x02, 0x09, 0x01, 0x00, 0x02, 0x02, 0x04, 0x00, 0x02, 0x05, 0x05, 0x00, 0x03, 0x07, 0x01, 0x01
        /*0010*/ 	.byte	0x02, 0x03, 0x01, 0x00, 0x02, 0x06, 0x01, 0x00, 0x04, 0x0b, 0x08, 0x00, 0x00, 0x00, 0x00, 0x00
        /*0020*/ 	.byte	0x00, 0x00, 0x00, 0x00


//--------------------- .nv.info._ZN7cutlass13device_kernelINS_4gemm6kernel13GemmUniversalIN4cute5tupleIJiiiiEEENS1_10collective13CollectiveMmaINS1_37MainloopSm90TmaGmmaWarpSpecializedFP8ILi3ENS5_IJNS4_1CILi2EEENSA_ILi1EEESC_EEENS1_32KernelTmaWarpSpecializedPingpongEEENS5_IJNSA_ILi64EEENSA_ILi128EEENSA_ILi32EEEEEENS_12float_e5m2_tENS5_IJlSC_lEEESK_SL_NS4_8TiledMMAINS4_8MMA_AtomIJNS4_4SM904GMMA31MMA_64x128x32_F32E5M2E5M2_SS_TNILNSP_7ScaleInE1ELSR_1EEEEEENS4_6LayoutINS5_IJSC_SC_SC_EEENS5_IJNSA_ILi0EEESW_SW_EEEEENS5_IJNS4_10UnderscoreESZ_SZ_EEEEENS4_13SM90_TMA_LOADENS4_14ComposedLayoutINS4_7SwizzleILi1ELi4ELi3EEENS4_18smem_ptr_flag_bitsILi8EEENSU_INS5_IJNSA_ILi8EEESI_EEENS5_IJSI_SC_EEEEEEEvNS4_8identityENS4_23SM90_TMA_LOAD_MULTICASTES1C_vS1D_EENS_8epilogue10collective6detail29Sm90TmaWarpSpecializedAdapterINS1H_15DefaultEpilogueISK_SL_SL_NS1G_6thread17LinearCombinationISK_Li1EffLNS1L_9ScaleType4KindE0ELNS_15FloatRoundStyleE2ESK_EENS1_15EpilogueDefaultEEEEEvvEEEEvNT_6ParamsE --------------------------
	.section	.nv.info._ZN7cutlass13device_kernelINS_4gemm6kernel13GemmUniversalIN4cute5tupleIJiiiiEEENS1_10collective13CollectiveMmaINS1_37MainloopSm90TmaGmmaWarpSpecializedFP8ILi3ENS5_IJNS4_1CILi2EEENSA_ILi1EEESC_EEENS1_32KernelTmaWarpSpecializedPingpongEEENS5_IJNSA_ILi64EEENSA_ILi128EEENSA_ILi32EEEEEENS_12float_e5m2_tENS5_IJlSC_lEEESK_SL_NS4_8TiledMMAINS4_8MMA_AtomIJNS4_4SM904GMMA31MMA_64x128x32_F32E5M2E5M2_SS_TNILNSP_7ScaleInE1ELSR_1EEEEEENS4_6LayoutINS5_IJSC_SC_SC_EEENS5_IJNSA_ILi0EEESW_SW_EEEEENS5_IJNS4_10UnderscoreESZ_SZ_EEEEENS4_13SM90_TMA_LOADENS4_14ComposedLayoutINS4_7SwizzleILi1ELi4ELi3EEENS4_18smem_ptr_flag_bitsILi8EEENSU_INS5_IJNSA_ILi8EEESI_EEENS5_IJSI_SC_EEEEEEEvNS4_8identityENS4_23SM90_TMA_LOAD_MULTICASTES1C_vS1D_EENS_8epilogue10collective6detail29Sm90TmaWarpSpecializedAdapterINS1H_15DefaultEpilogueISK_SL_SL_NS1G_6thread17LinearCombinationISK_Li1EffLNS1L_9ScaleType4KindE0ELNS_15FloatRoundStyleE2ESK_EENS1_15EpilogueDefaultEEEEEvvEEEEvNT_6ParamsE,"",@"SHT_CUDA_INFO"
	.sectionflags	@""
	.align	4


	//----- nvinfo : EIATTR_CUDA_API_VERSION
	.align		4
        /*0000*/ 	.byte	0x04, 0x37
        /*0002*/ 	.short	(.L_18 - .L_17)
.L_17:
        /*0004*/ 	.word	0x00000082


	//----- nvinfo : EIATTR_KPARAM_INFO
	.align		4
.L_18:
        /*0008*/ 	.byte	0x04, 0x17
        /*000a*/ 	.short	(.L_20 - .L_19)
.L_19:
        /*000c*/ 	.word	0x00000000
        /*0010*/ 	.short	0x0000
        /*0012*/ 	.short	0x0070
        /*0014*/ 	.byte	0x00, 0xf0, 0x01, 0x10


	//----- nvinfo : EIATTR_SPARSE_MMA_MASK
	.align		4
.L_20:
        /*0018*/ 	.byte	0x03, 0x50
        /*001a*/ 	.short	0x0000


	//----- nvinfo : EIATTR_MAXREG_COUNT
	.align		4
        /*001c*/ 	.byte	0x03, 0x1b
        /*001e*/ 	.short	0x00a8


	//----- nvinfo : EIATTR_NUM_BARRIERS
	.align		4
        /*0020*/ 	.byte	0x02, 0x4c
        /*0022*/ 	.byte	0x01
	.zero		1


	//----- nvinfo : EIATTR_MERCURY_ISA_VERSION
	.align		4
        /*0024*/ 	.byte	0x03, 0x5f
        /*0026*/ 	.short	0x0101


	//----- nvinfo : EIATTR_INT_WARP_WIDE_INSTR_OFFSETS
	.align		4
        /*0028*/ 	.byte	0x04, 0x31
        /*002a*/ 	.short	(.L_22 - .L_21)


	//   ....[0]....
.L_21:
        /*002c*/ 	.word	0x00000490


	//   ....[1]....
        /*0030*/ 	.word	0x000004d0


	//   ....[2]....
        /*0034*/ 	.word	0x00000510


	//   ....[3]....
        /*0038*/ 	.word	0x000005b0


	//   ....[4]....
        /*003c*/ 	.word	0x000005d0


	//   ....[5]....
        /*0040*/ 	.word	0x00000630


	//   ....[6]....
        /*0044*/ 	.word	0x00000720


	//   ....[7]....
        /*0048*/ 	.word	0x00000770


	//   ....[8]....
        /*004c*/ 	.word	0x00003050


	//----- nvinfo : EIATTR_COOP_GROUP_MASK_REGIDS
	.align		4
.L_22:
        /*0050*/ 	.byte	0x04, 0x29
        /*0052*/ 	.short	(.L_24 - .L_23)


	//   ....[0]....
.L_23:
        /*0054*/ 	.word	0xffffffff


	//   ....[1]....
        /*0058*/ 	.word	0xffffffff


	//   ....[2]....
        /*005c*/ 	.word	0xffffffff


	//   ....[3]....
        /*0060*/ 	.word	0xffffffff


	//   ....[4]....
        /*0064*/ 	.word	0xffffffff


	//   ....[5]....
        /*0068*/ 	.word	0xffffffff


	//   ....[6]....
        /*006c*/ 	.word	0xffffffff


	//----- nvinfo : EIATTR_COOP_GROUP_INSTR_OFFSETS
	.align		4
.L_24:
        /*0070*/ 	.byte	0x04, 0x28
        /*0072*/ 	.short	(.L_26 - .L_25)


	//   ....[0]....
.L_25:
        /*0074*/ 	.word	0x00000060


	//   ....[1]....
        /*0078*/ 	.word	0x00000070


	//   ....[2]....
        /*007c*/ 	.word	0x00000130


	//   ....[3]....
        /*0080*/ 	.word	0x000002a0


	//   ....[4]....
        /*0084*/ 	.word	0x000002e0


	//   ....[5]....
        /*0088*/ 	.word	0x00000360


	//   ....[6]....
        /*008c*/ 	.word	0x00000930


	//----- nvinfo : EIATTR_REG_RECONFIG
	.align		4
.L_26:
        /*0090*/ 	.byte	0x01, 0x54
	.zero		2


	//----- nvinfo : EIATTR_MBARRIER_INSTR_OFFSETS
	.align		4
        /*0094*/ 	.byte	0x04, 0x39
        /*0096*/ 	.short	(.L_28 - .L_27)


	//   ....[0]....
.L_27:
        /*0098*/ 	.word	0x00000230
        /*009c*/ 	.word	0x000000ff
        /*00a0*/ 	.word	0x00000000
        /*00a4*/ 	.short	0x0100
        /*00a6*/ 	.byte	0x08
	.zero		1


	//   ....[1]....
        /*00a8*/ 	.word	0x00000240
        /*00ac*/ 	.word	0x000000ff
        /*00b0*/ 	.word	0x00000018
        /*00b4*/ 	.short	0x0100
        /*00b6*/ 	.byte	0x08
	.zero		1


	//   ....[2]....
        /*00b8*/ 	.word	0x00000250
        /*00bc*/ 	.word	0x000000ff
        /*00c0*/ 	.word	0x00000008
        /*00c4*/ 	.short	0x0100
        /*00c6*/ 	.byte	0x08
	.zero		1


	//   ....[3]....
        /*00c8*/ 	.word	0x00000260
        /*00cc*/ 	.word	0x000000ff
        /*00d0*/ 	.word	0x00000020
        /*00d4*/ 	.short	0x0100
        /*00d6*/ 	.byte	0x08
	.zero		1


	//   ....[4]....
        /*00d8*/ 	.word	0x00000270
        /*00dc*/ 	.word	0x000000ff
        /*00e0*/ 	.word	0x00000010
        /*00e4*/ 	.short	0x0100
        /*00e6*/ 	.byte	0x08
	.zero		1


	//   ....[5]....
        /*00e8*/ 	.word	0x00000280
        /*00ec*/ 	.word	0x000000ff
        /*00f0*/ 	.word	0x00000028
        /*00f4*/ 	.short	0x0100
        /*00f6*/ 	.byte	0x08
	.zero		1


	//   ....[6]....
        /*00f8*/ 	.word	0x000007a0
        /*00fc*/ 	.word	0x000000ff
        /*0100*/ 	.word	0x00000060
        /*0104*/ 	.short	0x0100
        /*0106*/ 	.byte	0x08
	.zero		1


	//   ....[7]....
        /*0108*/ 	.word	0x00000840
        /*010c*/ 	.word	0x000000ff
        /*0110*/ 	.word	0x00000068
        /*0114*/ 	.short	0x0100
        /*0116*/ 	.byte	0x08
	.zero		1


	//   ....[8]....
        /*0118*/ 	.word	0x000008b0
        /*011c*/ 	.word	0x000000ff
        /*0120*/ 	.word	0x00000040
        /*0124*/ 	.short	0x0100
        /*0126*/ 	.byte	0x09
	.zero		1


	//   ....[9]....
        /*0128*/ 	.word	0x000008c0
        /*012c*/ 	.word	0x000000ff
        /*0130*/ 	.word	0x00000048
        /*0134*/ 	.short	0x0100
        /*0136*/ 	.byte	0x09
	.zero		1


	//   ....[10]....
        /*0138*/ 	.word	0x000008d0
        /*013c*/ 	.word	0x000000ff
        /*0140*/ 	.word	0x00000050
        /*0144*/ 	.short	0x0100
        /*0146*/ 	.byte	0x09
	.zero		1


	//   ....[11]....
        /*0148*/ 	.word	0x000008e0
        /*014c*/ 	.word	0x000000ff
        /*0150*/ 	.word	0x00000058
        /*0154*/ 	.short	0x0100
        /*0156*/ 	.byte	0x09
	.zero		1


	//   ....[12]....
        /*0158*/ 	.word	0x00001640
        /*015c*/ 	.word	0x000000ff
        /*0160*/ 	.word	0xfffffff8
        /*0164*/ 	.short	0x010a
        /*0166*/ 	.byte	0x0f
	.zero		1


	//   ....[13]....
        /*0168*/ 	.word	0x00001b20
        /*016c*/ 	.word	0x000000ff
        /*0170*/ 	.word	0x00000000
        /*0174*/ 	.short	0x010a
        /*0176*/ 	.byte	0x06
	.zero		1


	//   ....[14]....
        /*0178*/ 	.word	0x00001b60
        /*017c*/ 	.word	0x000000ff
        /*0180*/ 	.word	0x00000000
        /*0184*/ 	.short	0x010a
        /*0186*/ 	.byte	0x06
	.zero		1


	//   ....[15]....
        /*0188*/ 	.word	0x00002410
        /*018c*/ 	.word	0x000000ff
        /*0190*/ 	.word	0x00000000
        /*0194*/ 	.short	0x010a
        /*0196*/ 	.byte	0x09
	.zero		1


	//   ....[16]....
        /*0198*/ 	.word	0x00002450
        /*019c*/ 	.word	0x000000ff
        /*01a0*/ 	.word	0x00000000
        /*01a4*/ 	.short	0x010a
        /*01a6*/ 	.byte	0x09
	.zero		1


	//   ....[17]....
        /*01a8*/ 	.word	0x00002a60
        /*01ac*/ 	.word	0x00000015
        /*01b0*/ 	.word	0x00000000
        /*01b4*/ 	.short	0x0101
        /*01b6*/ 	.byte	0x3f
	.zero		1


	//   ....[18]....
        /*01b8*/ 	.word	0x00002fe0
        /*01bc*/ 	.word	0x00000013
        /*01c0*/ 	.word	0x00000000
        /*01c4*/ 	.short	0x0101
        /*01c6*/ 	.byte	0x15
	.zero		1


	//   ....[19]....
        /*01c8*/ 	.word	0x000030f0
        /*01cc*/ 	.word	0x00000013
        /*01d0*/ 	.word	0x00000000
        /*01d4*/ 	.short	0x0101
        /*01d6*/ 	.byte	0x3f
	.zero		1


	//   ....[20]....
        /*01d8*/ 	.word	0x000031b0
        /*01dc*/ 	.word	0x000000ff
        /*01e0*/ 	.word	0x00000008
        /*01e4*/ 	.short	0x010a
        /*01e6*/ 	.byte	0x0f
	.zero		1


	//   ....[21]....
        /*01e8*/ 	.word	0x00007a50
        /*01ec*/ 	.word	0x00000004
        /*01f0*/ 	.word	0x00000000
        /*01f4*/ 	.short	0x0101
        /*01f6*/ 	.byte	0x15
	.zero		1


	//   ....[22]....
        /*01f8*/ 	.word	0x00008380
        /*01fc*/ 	.word	0x00000015
        /*0200*/ 	.word	0x00000018
        /*0204*/ 	.short	0x010a
        /*0206*/ 	.byte	0x3f
	.zero		1


	//   ....[23]....
        /*0208*/ 	.word	0x00008710
        /*020c*/ 	.word	0x0000000a
        /*0210*/ 	.word	0x00000068
        /*0214*/ 	.short	0x0101
        /*0216*/ 	.byte	0x3f
	.zero		1


	//   ....[24]....
        /*0218*/ 	.word	0x00008e80
        /*021c*/ 	.word	0x00000007
        /*0220*/ 	.word	0x00000000
        /*0224*/ 	.short	0x010a
        /*0226*/ 	.byte	0x3f
	.zero		1


	//   ....[25]....
        /*0228*/ 	.word	0x00008f00
        /*022c*/ 	.word	0x00000006
        /*0230*/ 	.word	0x00000000
        /*0234*/ 	.short	0x010a
        /*0236*/ 	.byte	0x3f
	.zero		1


	//   ....[26]....
        /*0238*/ 	.word	0x00008f90
        /*023c*/ 	.word	0x00000003
        /*0240*/ 	.word	0x00000000
        /*0244*/ 	.short	0x010a
        /*0246*/ 	.byte	0x3f
	.zero		1


	//   ....[27]....
        /*0248*/ 	.word	0x00009000
        /*024c*/ 	.word	0x00000013
        /*0250*/ 	.word	0xfffffff8
        /*0254*/ 	.short	0x010a
        /*0256*/ 	.byte	0x3f
	.zero		1


	//   ....[28]....
        /*0258*/ 	.word	0x00009060
        /*025c*/ 	.word	0x00000013
        /*0260*/ 	.word	0x00000000
        /*0264*/ 	.short	0x010a
        /*0266*/ 	.byte	0x3f
	.zero		1


	//   ....[29]....
        /*0268*/ 	.word	0x000090c0
        /*026c*/ 	.word	0x00000015
        /*0270*/ 	.word	0x00000000
        /*0274*/ 	.short	0x010a
        /*0276*/ 	.byte	0x3f
	.zero		1


	//   ....[30]....
        /*0278*/ 	.word	0x00009120
        /*027c*/ 	.word	0x00000013
        /*0280*/ 	.word	0x00000008
        /*0284*/ 	.short	0x010a
        /*0286*/ 	.byte	0x3f
	.zero		1


	//   ....[31]....
        /*0288*/ 	.word	0x000091f0
        /*028c*/ 	.word	0x00000015
        /*0290*/ 	.word	0x00000018
        /*0294*/ 	.short	0x010a
        /*0296*/ 	.byte	0x3f
	.zero		1


	//   ....[32]....
        /*0298*/ 	.word	0x000092d0
        /*029c*/ 	.word	0x00000007
        /*02a0*/ 	.word	0x00000000
        /*02a4*/ 	.short	0x010a
        /*02a6*/ 	.byte	0x3f
	.zero		1


	//   ....[33]....
        /*02a8*/ 	.word	0x00009320
        /*02ac*/ 	.word	0x00000006
        /*02b0*/ 	.word	0x00000000
        /*02b4*/ 	.short	0x010a
        /*02b6*/ 	.byte	0x3f
	.zero		1


	//----- nvinfo : EIATTR_NUM_MBARRIERS
	.align		4
.L_28:
        /*02b8*/ 	.byte	0x03, 0x38
        /*02ba*/ 	.short	0x000c


	//----- nvinfo : EIATTR_EXIT_INSTR_OFFSETS
	.align		4
        /*02bc*/ 	.byte	0x04, 0x1c
        /*02be*/ 	.short	(.L_30 - .L_29)


	//   ....[0]....
.L_29:
        /*02c0*/ 	.word	0x00001380


	//   ....[1]....
        /*02c4*/ 	.word	0x000013e0


	//   ....[2]....
        /*02c8*/ 	.word	0x00008060


	//   ....[3]....
        /*02cc*/ 	.word	0x00008090


	//   ....[4]....
        /*02d0*/ 	.word	0x00008fe0


	//----- nvinfo : EIATTR_MAX_THREADS
	.align		4
.L_30:
        /*02d4*/ 	.byte	0x04, 0x05
        /*02d6*/ 	.short	(.L_32 - .L_31)
.L_31:
        /*02d8*/ 	.word	0x00000180
        /*02dc*/ 	.word	0x00000001
        /*02e0*/ 	.word	0x00000001


	//----- nvinfo : EIATTR_CRS_STACK_SIZE
	.align		4
.L_32:
        /*02e4*/ 	.byte	0x04, 0x1e
        /*02e6*/ 	.short	(.L_34 - .L_33)
.L_33:
        /*02e8*/ 	.word	0x00000000


	//----- nvinfo : EIATTR_CBANK_PARAM_SIZE
	.align		4
.L_34:
        /*02ec*/ 	.byte	0x03, 0x19
        /*02ee*/ 	.short	0x0470


	//----- nvinfo : EIATTR_PARAM_CBANK
	.align		4
        /*02f0*/ 	.byte	0x04, 0x0a
        /*02f2*/ 	.short	(.L_36 - .L_35)
	.align		4
.L_35:
        /*02f4*/ 	.word	index@(.nv.constant0._ZN7cutlass13device_kernelINS_4gemm6kernel13GemmUniversalIN4cute5tupleIJiiiiEEENS1_10collective13CollectiveMmaINS1_37MainloopSm90TmaGmmaWarpSpecializedFP8ILi3ENS5_IJNS4_1CILi2EEENSA_ILi1EEESC_EEENS1_32KernelTmaWarpSpecializedPingpongEEENS5_IJNSA_ILi64EEENSA_ILi128EEENSA_ILi32EEEEEENS_12float_e5m2_tENS5_IJlSC_lEEESK_SL_NS4_8TiledMMAINS4_8MMA_AtomIJNS4_4SM904GMMA31MMA_64x128x32_F32E5M2E5M2_SS_TNILNSP_7ScaleInE1ELSR_1EEEEEENS4_6LayoutINS5_IJSC_SC_SC_EEENS5_IJNSA_ILi0EEESW_SW_EEEEENS5_IJNS4_10UnderscoreESZ_SZ_EEEEENS4_13SM90_TMA_LOADENS4_14ComposedLayoutINS4_7SwizzleILi1ELi4ELi3EEENS4_18smem_ptr_flag_bitsILi8EEENSU_INS5_IJNSA_ILi8EEESI_EEENS5_IJSI_SC_EEEEEEEvNS4_8identityENS4_23SM90_TMA_LOAD_MULTICASTES1C_vS1D_EENS_8epilogue10collective6detail29Sm90TmaWarpSpecializedAdapterINS1H_15DefaultEpilogueISK_SL_SL_NS1G_6thread17LinearCombinationISK_Li1EffLNS1L_9ScaleType4KindE0ELNS_15FloatRoundStyleE2ESK_EENS1_15EpilogueDefaultEEEEEvvEEEEvNT_6ParamsE)
        /*02f8*/ 	.short	0x0210
        /*02fa*/ 	.short	0x0470


	//----- nvinfo : EIATTR_SW_WAR
	.align		4
.L_36:
        /*02fc*/ 	.byte	0x04, 0x36
        /*02fe*/ 	.short	(.L_38 - .L_37)
.L_37:
        /*0300*/ 	.word	0x00000008
.L_38:


//--------------------- .nv.callgraph             --------------------------
	.section	.nv.callgraph,"",@"SHT_CUDA_CALLGRAPH"
	.align	4
	.sectionentsize	8
	.align		4
        /*0000*/ 	.word	0x00000000
	.align		4
        /*0004*/ 	.word	0xffffffff
	.align		4
        /*0008*/ 	.word	0x00000000
	.align		4
        /*000c*/ 	.word	0xfffffffe
	.align		4
        /*0010*/ 	.word	0x00000000
	.align		4
        /*0014*/ 	.word	0xfffffffd
	.align		4
        /*0018*/ 	.word	0x00000000
	.align		4
        /*001c*/ 	.word	0xfffffffc


//--------------------- .nv.constant4             --------------------------
	.section	.nv.constant4,"a",@progbits
	.align	8
	.align		8
.nv.constant4:
        /*0000*/ 	.dword	_ZN39_INTERNAL_95ddd922_4_k_cu_19260598_51974cuda3std3__45__cpo5beginE
	.align		8
        /*0008*/ 	.dword	_ZN39_INTERNAL_95ddd922_4_k_cu_19260598_51974cuda3std3__45__cpo3endE
	.align		8
        /*0010*/ 	.dword	_ZN39_INTERNAL_95ddd922_4_k_cu_19260598_51974cuda3std3__45__cpo6cbeginE
	.align		8
        /*0018*/ 	.dword	_ZN39_INTERNAL_95ddd922_4_k_cu_19260598_51974cuda3std3__45__cpo4cendE
	.align		8
        /*0020*/ 	.dword	_ZN39_INTERNAL_95ddd922_4_k_cu_19260598_51974cuda3std3__441_GLOBAL__N__95ddd922_4_k_cu_19260598_51976ignoreE
	.align		8
        /*0028*/ 	.dword	_ZN39_INTERNAL_95ddd922_4_k_cu_19260598_51974cuda3std3__419piecewise_constructE
	.align		8
        /*0030*/ 	.dword	_ZN39_INTERNAL_95ddd922_4_k_cu_19260598_51974cuda3std3__48in_placeE
	.align		8
        /*0038*/ 	.dword	_ZN39_INTERNAL_95ddd922_4_k_cu_19260598_51974cuda3std6ranges3__45__cpo4swapE
	.align		8
        /*0040*/ 	.dword	_ZN39_INTERNAL_95ddd922_4_k_cu_19260598_51974cuda3std6ranges3__45__cpo9iter_moveE
	.align		8
        /*0048*/ 	.dword	_ZN39_INTERNAL_95ddd922_4_k_cu_19260598_51974cute7productE
	.align		8
        /*0050*/ 	.dword	_ZN39_INTERNAL_95ddd922_4_k_cu_19260598_51974cute1_E


//--------------------- .text._ZN7cutlass13device_kernelINS_4gemm6kernel13GemmUniversalIN4cute5tupleIJiiiiEEENS1_10collective13CollectiveMmaINS1_37MainloopSm90TmaGmmaWarpSpecializedFP8ILi3ENS5_IJNS4_1CILi2EEENSA_ILi1EEESC_EEENS1_32KernelTmaWarpSpecializedPingpongEEENS5_IJNSA_ILi64EEENSA_ILi128EEENSA_ILi32EEEEEENS_12float_e5m2_tENS5_IJlSC_lEEESK_SL_NS4_8TiledMMAINS4_8MMA_AtomIJNS4_4SM904GMMA31MMA_64x128x32_F32E5M2E5M2_SS_TNILNSP_7ScaleInE1ELSR_1EEEEEENS4_6LayoutINS5_IJSC_SC_SC_EEENS5_IJNSA_ILi0EEESW_SW_EEEEENS5_IJNS4_10UnderscoreESZ_SZ_EEEEENS4_13SM90_TMA_LOADENS4_14ComposedLayoutINS4_7SwizzleILi1ELi4ELi3EEENS4_18smem_ptr_flag_bitsILi8EEENSU_INS5_IJNSA_ILi8EEESI_EEENS5_IJSI_SC_EEEEEEEvNS4_8identityENS4_23SM90_TMA_LOAD_MULTICASTES1C_vS1D_EENS_8epilogue10collective6detail29Sm90TmaWarpSpecializedAdapterINS1H_15DefaultEpilogueISK_SL_SL_NS1G_6thread17LinearCombinationISK_Li1EffLNS1L_9ScaleType4KindE0ELNS_15FloatRoundStyleE2ESK_EENS1_15EpilogueDefaultEEEEEvvEEEEvNT_6ParamsE --------------------------
	.section	.text._ZN7cutlass13device_kernelINS_4gemm6kernel13GemmUniversalIN4cute5tupleIJiiiiEEENS1_10collective13CollectiveMmaINS1_37MainloopSm90TmaGmmaWarpSpecializedFP8ILi3ENS5_IJNS4_1CILi2EEENSA_ILi1EEESC_EEENS1_32KernelTmaWarpSpecializedPingpongEEENS5_IJNSA_ILi64EEENSA_ILi128EEENSA_ILi32EEEEEENS_12float_e5m2_tENS5_IJlSC_lEEESK_SL_NS4_8TiledMMAINS4_8MMA_AtomIJNS4_4SM904GMMA31MMA_64x128x32_F32E5M2E5M2_SS_TNILNSP_7ScaleInE1ELSR_1EEEEEENS4_6LayoutINS5_IJSC_SC_SC_EEENS5_IJNSA_ILi0EEESW_SW_EEEEENS5_IJNS4_10UnderscoreESZ_SZ_EEEEENS4_13SM90_TMA_LOADENS4_14ComposedLayoutINS4_7SwizzleILi1ELi4ELi3EEENS4_18smem_ptr_flag_bitsILi8EEENSU_INS5_IJNSA_ILi8EEESI_EEENS5_IJSI_SC_EEEEEEEvNS4_8identityENS4_23SM90_TMA_LOAD_MULTICASTES1C_vS1D_EENS_8epilogue10collective6detail29Sm90TmaWarpSpecializedAdapterINS1H_15DefaultEpilogueISK_SL_SL_NS1G_6thread17LinearCombinationISK_Li1EffLNS1L_9ScaleType4KindE0ELNS_15FloatRoundStyleE2ESK_EENS1_15EpilogueDefaultEEEEEvvEEEEvNT_6ParamsE,"ax",@progbits
	.align	128
.text._ZN7cutlass13device_kernelINS_4gemm6kernel13GemmUniversalIN4cute5tupleIJiiiiEEENS1_10collective13CollectiveMmaINS1_37MainloopSm90TmaGmmaWarpSpecializedFP8ILi3ENS5_IJNS4_1CILi2EEENSA_ILi1EEESC_EEENS1_32KernelTmaWarpSpecializedPingpongEEENS5_IJNSA_ILi64EEENSA_ILi128EEENSA_ILi32EEEEEENS_12float_e5m2_tENS5_IJlSC_lEEESK_SL_NS4_8TiledMMAINS4_8MMA_AtomIJNS4_4SM904GMMA31MMA_64x128x32_F32E5M2E5M2_SS_TNILNSP_7ScaleInE1ELSR_1EEEEEENS4_6LayoutINS5_IJSC_SC_SC_EEENS5_IJNSA_ILi0EEESW_SW_EEEEENS5_IJNS4_10UnderscoreESZ_SZ_EEEEENS4_13SM90_TMA_LOADENS4_14ComposedLayoutINS4_7SwizzleILi1ELi4ELi3EEENS4_18smem_ptr_flag_bitsILi8EEENSU_INS5_IJNSA_ILi8EEESI_EEENS5_IJSI_SC_EEEEEEEvNS4_8identityENS4_23SM90_TMA_LOAD_MULTICASTES1C_vS1D_EENS_8epilogue10collective6detail29Sm90TmaWarpSpecializedAdapterINS1H_15DefaultEpilogueISK_SL_SL_NS1G_6thread17LinearCombinationISK_Li1EffLNS1L_9ScaleType4KindE0ELNS_15FloatRoundStyleE2ESK_EENS1_15EpilogueDefaultEEEEEvvEEEEvNT_6ParamsE:
        .type           _ZN7cutlass13device_kernelINS_4gemm6kernel13GemmUniversalIN4cute5tupleIJiiiiEEENS1_10collective13CollectiveMmaINS1_37MainloopSm90TmaGmmaWarpSpecializedFP8ILi3ENS5_IJNS4_1CILi2EEENSA_ILi1EEESC_EEENS1_32KernelTmaWarpSpecializedPingpongEEENS5_IJNSA_ILi64EEENSA_ILi128EEENSA_ILi32EEEEEENS_12float_e5m2_tENS5_IJlSC_lEEESK_SL_NS4_8TiledMMAINS4_8MMA_AtomIJNS4_4SM904GMMA31MMA_64x128x32_F32E5M2E5M2_SS_TNILNSP_7ScaleInE1ELSR_1EEEEEENS4_6LayoutINS5_IJSC_SC_SC_EEENS5_IJNSA_ILi0EEESW_SW_EEEEENS5_IJNS4_10UnderscoreESZ_SZ_EEEEENS4_13SM90_TMA_LOADENS4_14ComposedLayoutINS4_7SwizzleILi1ELi4ELi3EEENS4_18smem_ptr_flag_bitsILi8EEENSU_INS5_IJNSA_ILi8EEESI_EEENS5_IJSI_SC_EEEEEEEvNS4_8identityENS4_23SM90_TMA_LOAD_MULTICASTES1C_vS1D_EENS_8epilogue10collective6detail29Sm90TmaWarpSpecializedAdapterINS1H_15DefaultEpilogueISK_SL_SL_NS1G_6thread17LinearCombinationISK_Li1EffLNS1L_9ScaleType4KindE0ELNS_15FloatRoundStyleE2ESK_EENS1_15EpilogueDefaultEEEEEvvEEEEvNT_6ParamsE,@function
        .size           _ZN7cutlass13device_kernelINS_4gemm6kernel13GemmUniversalIN4cute5tupleIJiiiiEEENS1_10collective13CollectiveMmaINS1_37MainloopSm90TmaGmmaWarpSpecializedFP8ILi3ENS5_IJNS4_1CILi2EEENSA_ILi1EEESC_EEENS1_32KernelTmaWarpSpecializedPingpongEEENS5_IJNSA_ILi64EEENSA_ILi128EEENSA_ILi32EEEEEENS_12float_e5m2_tENS5_IJlSC_lEEESK_SL_NS4_8TiledMMAINS4_8MMA_AtomIJNS4_4SM904GMMA31MMA_64x128x32_F32E5M2E5M2_SS_TNILNSP_7ScaleInE1ELSR_1EEEEEENS4_6LayoutINS5_IJSC_SC_SC_EEENS5_IJNSA_ILi0EEESW_SW_EEEEENS5_IJNS4_10UnderscoreESZ_SZ_EEEEENS4_13SM90_TMA_LOADENS4_14ComposedLayoutINS4_7SwizzleILi1ELi4ELi3EEENS4_18smem_ptr_flag_bitsILi8EEENSU_INS5_IJNSA_ILi8EEESI_EEENS5_IJSI_SC_EEEEEEEvNS4_8identityENS4_23SM90_TMA_LOAD_MULTICASTES1C_vS1D_EENS_8epilogue10collective6detail29Sm90TmaWarpSpecializedAdapterINS1H_15DefaultEpilogueISK_SL_SL_NS1G_6thread17LinearCombinationISK_Li1EffLNS1L_9ScaleType4KindE0ELNS_15FloatRoundStyleE2ESK_EENS1_15EpilogueDefaultEEEEEvvEEEEvNT_6ParamsE,(.L_x_206 - _ZN7cutlass13device_kernelINS_4gemm6kernel13GemmUniversalIN4cute5tupleIJiiiiEEENS1_10collective13CollectiveMmaINS1_37MainloopSm90TmaGmmaWarpSpecializedFP8ILi3ENS5_IJNS4_1CILi2EEENSA_ILi1EEESC_EEENS1_32KernelTmaWarpSpecializedPingpongEEENS5_IJNSA_ILi64EEENSA_ILi128EEENSA_ILi32EEEEEENS_12float_e5m2_tENS5_IJlSC_lEEESK_SL_NS4_8TiledMMAINS4_8MMA_AtomIJNS4_4SM904GMMA31MMA_64x128x32_F32E5M2E5M2_SS_TNILNSP_7ScaleInE1ELSR_1EEEEEENS4_6LayoutINS5_IJSC_SC_SC_EEENS5_IJNSA_ILi0EEESW_SW_EEEEENS5_IJNS4_10UnderscoreESZ_SZ_EEEEENS4_13SM90_TMA_LOADENS4_14ComposedLayoutINS4_7SwizzleILi1ELi4ELi3EEENS4_18smem_ptr_flag_bitsILi8EEENSU_INS5_IJNSA_ILi8EEESI_EEENS5_IJSI_SC_EEEEEEEvNS4_8identityENS4_23SM90_TMA_LOAD_MULTICASTES1C_vS1D_EENS_8epilogue10collective6detail29Sm90TmaWarpSpecializedAdapterINS1H_15DefaultEpilogueISK_SL_SL_NS1G_6thread17LinearCombinationISK_Li1EffLNS1L_9ScaleType4KindE0ELNS_15FloatRoundStyleE2ESK_EENS1_15EpilogueDefaultEEEEEvvEEEEvNT_6ParamsE)
        .other          _ZN7cutlass13device_kernelINS_4gemm6kernel13GemmUniversalIN4cute5tupleIJiiiiEEENS1_10collective13CollectiveMmaINS1_37MainloopSm90TmaGmmaWarpSpecializedFP8ILi3ENS5_IJNS4_1CILi2EEENSA_ILi1EEESC_EEENS1_32KernelTmaWarpSpecializedPingpongEEENS5_IJNSA_ILi64EEENSA_ILi128EEENSA_ILi32EEEEEENS_12float_e5m2_tENS5_IJlSC_lEEESK_SL_NS4_8TiledMMAINS4_8MMA_AtomIJNS4_4SM904GMMA31MMA_64x128x32_F32E5M2E5M2_SS_TNILNSP_7ScaleInE1ELSR_1EEEEEENS4_6LayoutINS5_IJSC_SC_SC_EEENS5_IJNSA_ILi0EEESW_SW_EEEEENS5_IJNS4_10UnderscoreESZ_SZ_EEEEENS4_13SM90_TMA_LOADENS4_14ComposedLayoutINS4_7SwizzleILi1ELi4ELi3EEENS4_18smem_ptr_flag_bitsILi8EEENSU_INS5_IJNSA_ILi8EEESI_EEENS5_IJSI_SC_EEEEEEEvNS4_8identityENS4_23SM90_TMA_LOAD_MULTICASTES1C_vS1D_EENS_8epilogue10collective6detail29Sm90TmaWarpSpecializedAdapterINS1H_15DefaultEpilogueISK_SL_SL_NS1G_6thread17LinearCombinationISK_Li1EffLNS1L_9ScaleType4KindE0ELNS_15FloatRoundStyleE2ESK_EENS1_15EpilogueDefaultEEEEEvvEEEEvNT_6ParamsE,@"STO_CUDA_ENTRY STV_DEFAULT"
_ZN7cutlass13device_kernelINS_4gemm6kernel13GemmUniversalIN4cute5tupleIJiiiiEEENS1_10collective13CollectiveMmaINS1_37MainloopSm90TmaGmmaWarpSpecializedFP8ILi3ENS5_IJNS4_1CILi2EEENSA_ILi1EEESC_EEENS1_32KernelTmaWarpSpecializedPingpongEEENS5_IJNSA_ILi64EEENSA_ILi128EEENSA_ILi32EEEEEENS_12float_e5m2_tENS5_IJlSC_lEEESK_SL_NS4_8TiledMMAINS4_8MMA_AtomIJNS4_4SM904GMMA31MMA_64x128x32_F32E5M2E5M2_SS_TNILNSP_7ScaleInE1ELSR_1EEEEEENS4_6LayoutINS5_IJSC_SC_SC_EEENS5_IJNSA_ILi0EEESW_SW_EEEEENS5_IJNS4_10UnderscoreESZ_SZ_EEEEENS4_13SM90_TMA_LOADENS4_14ComposedLayoutINS4_7SwizzleILi1ELi4ELi3EEENS4_18smem_ptr_flag_bitsILi8EEENSU_INS5_IJNSA_ILi8EEESI_EEENS5_IJSI_SC_EEEEEEEvNS4_8identityENS4_23SM90_TMA_LOAD_MULTICASTES1C_vS1D_EENS_8epilogue10collective6detail29Sm90TmaWarpSpecializedAdapterINS1H_15DefaultEpilogueISK_SL_SL_NS1G_6thread17LinearCombinationISK_Li1EffLNS1L_9ScaleType4KindE0ELNS_15FloatRoundStyleE2ESK_EENS1_15EpilogueDefaultEEEEEvvEEEEvNT_6ParamsE:
[----:B------:R-:W-:Y:S01]  /*0000*/  LDC R1, c[0x0][0x28] ;  /* 0x00000a00ff017b82 */ /* 0x000fe20000000800 */
[----:B------:R-:W0:Y:S01]  /*0010*/  S2R R11, SR_TID.X ;  /* 0x00000000000b7919 */ /* 0x000e220000002100 */
[----:B------:R-:W-:Y:S01]  /*0020*/  ELECT P0, URZ, PT ;  /* 0x00000000003f782f */ /* 0x000fe20003800000 */
[----:B------:R-:W-:Y:S01]  /*0030*/  BSSY B0, `(.L_x_0) ;  /* 0x000000f000007945 */ /* 0x000fe20003800000 */
[--C-:B0-----:R-:W-:Y:S02]  /*0040*/  SHF.R.U32.HI R0, RZ, 0x5, R11.reuse ;  /* 0x00000005ff007819 */ /* 0x101fe4000001160b */
[----:B------:R-:W-:-:S03]  /*0050*/  SHF.R.U32.HI R5, RZ, 0x7, R11 ;  /* 0x00000007ff057819 */ /* 0x000fc6000001160b */
[----:B------:R-:W0:Y:S04]  /*0060*/  SHFL.IDX PT, R2, R0, RZ, 0x1f ;  /* 0x00001fff00027589 */ /* 0x000e2800000e0000 */
[----:B------:R1:W2:Y:S01]  /*0070*/  SHFL.IDX PT, R6, R5, RZ, 0x1f ;  /* 0x00001fff05067589 */ /* 0x0002a200000e0000 */
[----:B0-----:R-:W-:-:S13]  /*0080*/  ISETP.NE.OR P0, PT, R2, RZ, !P0 ;  /* 0x000000ff0200720c */ /* 0x001fda0004705670 */
[----:B-12---:R-:W-:Y:S05]  /*0090*/  @P0 BRA `(.L_x_1) ;  /* 0x0000000000200947 */ /* 0x006fea0003800000 */
[----:B------:R-:W-:Y:S02]  /*00a0*/  ULDC.64 UR4, c[0x0][0x198] ;  /* 0x0000660000047ab9 */ /* 0x000fe40000000a00 */
[----:B------:R-:W-:Y:S02]  /*00b0*/  UIADD3 UR6, UP0, UR4, 0xf0, URZ ;  /* 0x000000f004067890 */ /* 0x000fe4000ff1e03f */
[----:B------:R-:W-:Y:S02]  /*00c0*/  UIADD3 UR4, UP1, UR4, 0x1f0, URZ ;  /* 0x000001f004047890 */ /* 0x000fe4000ff3e03f */
[----:B------:R-:W-:Y:S02]  /*00d0*/  UIADD3.X UR7, URZ, UR5, URZ, UP0, !UPT ;  /* 0x000000053f077290 */ /* 0x000fe400087fe43f */
[----:B------:R-:W-:-:S07]  /*00e0*/  UIADD3.X UR5, URZ, UR5, URZ, UP1, !UPT ;  /* 0x000000053f057290 */ /* 0x000fce0008ffe43f */
[----:B------:R0:W-:Y:S02]  /*00f0*/  UTMACCTL.PF [UR6] ;  /* 0x00000000060079b9 */ /* 0x0001e40008040000 */
[----:B------:R0:W-:Y:S02]  /*0100*/  UTMACCTL.PF [UR4] ;  /* 0x00000000040079b9 */ /* 0x0001e40008040000 */
[----:B0-----:R-:W-:Y:S01]  /*0110*/  NOP ;  /* 0x0000000000007918 */ /* 0x001fe20000000000 */
.L_x_1:
[----:B------:R-:W-:Y:S05]  /*0120*/  BSYNC B0 ;  /* 0x0000000000007941 */ /* 0x000fea0003800000 */
.L_x_0:
[----:B------:R-:W0:Y:S02]  /*0130*/  SHFL.IDX PT, R7, R0, RZ, 0x1f ;  /* 0x00001fff00077589 */ /* 0x000e2400000e0000 */
[----:B0-----:R-:W-:-:S13]  /*0140*/  ISETP.NE.AND P0, PT, R7, RZ, PT ;  /* 0x000000ff0700720c */ /* 0x001fda0003f05270 */
[----:B------:R-:W-:Y:S05]  /*0150*/  @P0 BRA `(.L_x_2) ;  /* 0x0000000000500947 */ /* 0x000fea0003800000 */
[----:B------:R-:W0:Y:S01]  /*0160*/  S2UR UR8, SR_CgaCtaId ;  /* 0x00000000000879c3 */ /* 0x000e220000008800 */
[----:B------:R-:W-:Y:S01]  /*0170*/  UMOV UR4, 0x400 ;  /* 0x0000040000047882 */ /* 0x000fe20000000000 */
[----:B------:R-:W-:Y:S01]  /*0180*/  UMOV UR5, 0x1 ;  /* 0x0000000100057882 */ /* 0x000fe20000000000 */
[----:B------:R-:W-:Y:S01]  /*0190*/  UMOV UR6, 0x2 ;  /* 0x0000000200067882 */ /* 0x000fe20000000000 */
[----:B------:R-:W-:Y:S01]  /*01a0*/  ELECT P0, URZ, PT ;  /* 0x00000000003f782f */ /* 0x000fe20003800000 */
[----:B------:R-:W-:-:S04]  /*01b0*/  UIADD3 UR6, -UR6, 0x100000, URZ ;  /* 0x0010000006067890 */ /* 0x000fc8000fffe13f */
[----:B------:R-:W-:Y:S02]  /*01c0*/  USHF.L.U32 UR7, UR6, 0xb, URZ ;  /* 0x0000000b06077899 */ /* 0x000fe4000800063f */
[----:B------:R-:W-:Y:S02]  /*01d0*/  USHF.L.U32 UR6, UR6, 0x1, URZ ;  /* 0x0000000106067899 */ /* 0x000fe4000800063f */
[----:B0-----:R-:W-:Y:S02]  /*01e0*/  ULEA UR8, UR8, UR4, 0x18 ;  /* 0x0000000408087291 */ /* 0x001fe4000f8ec03f */
[----:B------:R-:W-:-:S04]  /*01f0*/  UIADD3 UR4, -UR5, 0x100000, URZ ;  /* 0x0010000005047890 */ /* 0x000fc8000fffe13f */
[----:B------:R-:W-:Y:S02]  /*0200*/  USHF.L.U32 UR5, UR4, 0xb, URZ ;  /* 0x0000000b04057899 */ /* 0x000fe4000800063f */
[----:B------:R-:W-:Y:S01]  /*0210*/  USHF.L.U32 UR4, UR4, 0x1, URZ ;  /* 0x0000000104047899 */ /* 0x000fe2000800063f */
[----:B------:R-:W0:Y:S11]  /*0220*/  FENCE.VIEW.ASYNC.S ;  /* 0x00000000000073c6 */ /* 0x000e360000000000 */
[----:B0-----:R0:W1:Y:S01]  /*0230*/  SYNCS.EXCH.64 URZ, [UR8], UR4 ;  /* 0x00000004083f75b2 */ /* 0x0010620008000100 */
[----:B------:R0:W2:Y:S01]  /*0240*/  SYNCS.EXCH.64 URZ, [UR8+0x18], UR6 ;  /* 0x00001806083f75b2 */ /* 0x0000a20008000100 */
[----:B------:R0:W3:Y:S01]  /*0250*/  SYNCS.EXCH.64 URZ, [UR8+0x8], UR4 ;  /* 0x00000804083f75b2 */ /* 0x0000e20008000100 */
[----:B------:R0:W4:Y:S01]  /*0260*/  SYNCS.EXCH.64 URZ, [UR8+0x20], UR6 ;  /* 0x00002006083f75b2 */ /* 0x0001220008000100 */
[----:B------:R0:W0:Y:S01]  /*0270*/  SYNCS.EXCH.64 URZ, [UR8+0x10], UR4 ;  /* 0x00001004083f75b2 */ /* 0x0000220008000100 */
[----:B------:R0:W0:Y:S01]  /*0280*/  SYNCS.EXCH.64 URZ, [UR8+0x28], UR6 ;  /* 0x00002806083f75b2 */ /* 0x0000220008000100 */
[----:B------:R-:W-:Y:S01]  /*0290*/  NOP ;  /* 0x0000000000007918 */ /* 0x000fe20000000000 */
.L_x_2:
[----:B------:R-:W5:Y:S01]  /*02a0*/  SHFL.IDX PT, R3, R0, RZ, 0x1f ;  /* 0x00001fff00037589 */ /* 0x000f6200000e0000 */
[----:B------:R-:W-:Y:S01]  /*02b0*/  SHF.R.S32.HI R4, RZ, 0x1f, R11 ;  /* 0x0000001fff047819 */ /* 0x000fe2000001140b */
[----:B------:R-:W1:Y:S01]  /*02c0*/  S2UR UR12, SR_CTAID.X ;  /* 0x00000000000c79c3 */ /* 0x000e620000002500 */
[----:B------:R-:W-:Y:S01]  /*02d0*/  ELECT P0, URZ, PT ;  /* 0x00000000003f782f */ /* 0x000fe20003800000 */
[----:B------:R1:W2:Y:S01]  /*02e0*/  SHFL.IDX PT, R8, R0, RZ, 0x1f ;  /* 0x00001fff00087589 */ /* 0x0002a200000e0000 */
[----:B------:R-:W-:Y:S02]  /*02f0*/  LEA.HI R4, R4, R11, RZ, 0x7 ;  /* 0x0000000b04047211 */ /* 0x000fe400078f38ff */
[----:B------:R-:W-:Y:S01]  /*0300*/  ELECT P1, URZ, PT ;  /* 0x00000000003f782f */ /* 0x000fe20003820000 */
[----:B------:R-:W-:Y:S01]  /*0310*/  NOP ;  /* 0x0000000000007918 */ /* 0x000fe20000000000 */
[----:B------:R-:W3:Y:S01]  /*0320*/  S2R R16, SR_CTAID.Y ;  /* 0x0000000000107919 */ /* 0x000ee20000002600 */
[----:B------:R-:W-:Y:S01]  /*0330*/  LOP3.LUT R4, R4, 0xffffff80, RZ, 0xc0, !PT ;  /* 0xffffff8004047812 */ /* 0x000fe200078ec0ff */
[----:B0-----:R-:W-:Y:S01]  /*0340*/  ULDC UR4, c[0x0][0x150] ;  /* 0x0000540000047ab9 */ /* 0x001fe20000000800 */
[----:B------:R-:W0:Y:S01]  /*0350*/  LDC R12, c[0x0][0x144] ;  /* 0x00005100ff0c7b82 */ /* 0x000e220000000800 */
[----:B------:R4:W0:Y:S01]  /*0360*/  SHFL.IDX PT, R14, R5, RZ, 0x1f ;  /* 0x00001fff050e7589 */ /* 0x00082200000e0000 */
[----:B------:R-:W-:Y:S01]  /*0370*/  UMOV UR11, 0x80 ;  /* 0x00000080000b7882 */ /* 0x000fe20000000000 */
[----:B------:R-:W-:Y:S01]  /*0380*/  IMAD.IADD R10, R11, 0x1, -R4 ;  /* 0x000000010b0a7824 */ /* 0x000fe200078e0a04 */
[----:B------:R-:W-:Y:S01]  /*0390*/  NOP ;  /* 0x0000000000007918 */ /* 0x000fe20000000000 */
[C---:B------:R-:W-:Y:S01]  /*03a0*/  VIADD R38, R6.reuse, 0xffffffff ;  /* 0xffffffff06267836 */ /* 0x040fe20000000000 */
[----:B------:R-:W-:-:S02]  /*03b0*/  ISETP.NE.AND P4, PT, R6, RZ, PT ;  /* 0x000000ff0600720c */ /* 0x000fc40003f85270 */
[----:B------:R-:W-:Y:S01]  /*03c0*/  SHF.R.S32.HI R19, RZ, 0x1f, R10 ;  /* 0x0000001fff137819 */ /* 0x000fe2000001140a */
[----:B------:R-:W0:Y:S01]  /*03d0*/  LDC R13, c[0x0][0x140] ;  /* 0x00005000ff0d7b82 */ /* 0x000e220000000800 */
[----:B------:R-:W-:Y:S02]  /*03e0*/  ISETP.GE.U32.AND P6, PT, R38, 0x2, PT ;  /* 0x000000022600780c */ /* 0x000fe40003fc6070 */
[----:B-----5:R-:W-:Y:S02]  /*03f0*/  ISETP.NE.OR P0, PT, R3, RZ, !P0 ;  /* 0x000000ff0300720c */ /* 0x020fe40004705670 */
[----:B------:R-:W-:Y:S02]  /*0400*/  LEA.HI R3, R19, R10, RZ, 0x3 ;  /* 0x0000000a13037211 */ /* 0x000fe400078f18ff */
[----:B-1----:R-:W-:Y:S01]  /*0410*/  I2FP.F32.U32 R4, UR12 ;  /* 0x0000000c00047c45 */ /* 0x002fe20008201000 */
[----:B------:R-:W1:Y:S01]  /*0420*/  LDC R27, c[0x0][0x148] ;  /* 0x00005200ff1b7b82 */ /* 0x000e620000000800 */
[----:B------:R-:W-:-:S02]  /*0430*/  SHF.R.S32.HI R0, RZ, 0x3, R3 ;  /* 0x00000003ff007819 */ /* 0x000fc40000011403 */
[----:B--2---:R-:W-:Y:S01]  /*0440*/  ISETP.NE.OR P1, PT, R8, RZ, !P1 ;  /* 0x000000ff0800720c */ /* 0x004fe20004f25670 */
[----:B------:R-:W-:Y:S01]  /*0450*/  FMUL R9, R4, UR4 ;  /* 0x0000000404097c20 */ /* 0x000fe20008400000 */
[----:B------:R-:W-:Y:S01]  /*0460*/  SHF.R.S32.HI R3, RZ, 0x1f, R3 ;  /* 0x0000001fff037819 */ /* 0x000fe20000011403 */
[----:B------:R-:W-:Y:S01]  /*0470*/  ULDC UR4, c[0x0][0x154] ;  /* 0x0000550000047ab9 */ /* 0x000fe20000000800 */
[----:B------:R-:W-:Y:S01]  /*0480*/  SHF.R.S32.HI R8, RZ, 0x1f, R7 ;  /* 0x0000001fff087819 */ /* 0x000fe20000011407 */
[----:B------:R-:W-:Y:S01]  /*0490*/  VOTEU.ALL UP1, P0 ;  /* 0x00000000003f7886 */ /* 0x000fe20000020000 */
[----:B------:R-:W-:Y:S01]  /*04a0*/  LEA.HI R4, R3, R0, RZ, 0x2 ;  /* 0x0000000003047211 */ /* 0x000fe200078f10ff */
[----:B------:R-:W2:Y:S01]  /*04b0*/  F2I.U32.TRUNC.NTZ R9, R9 ;  /* 0x0000000900097305 */ /* 0x000ea2000020f000 */
[----:B------:R-:W-:Y:S01]  /*04c0*/  LEA.HI R8, R8, R7, RZ, 0x2 ;  /* 0x0000000708087211 */ /* 0x000fe200078f10ff */
[----:B------:R-:W-:Y:S01]  /*04d0*/  VOTEU.ALL UP0, P0 ;  /* 0x00000000003f7886 */ /* 0x000fe20000000000 */
[----:B------:R-:W-:Y:S01]  /*04e0*/  SHF.R.S32.HI R3, RZ, 0x1f, R2 ;  /* 0x0000001fff037819 */ /* 0x000fe20000011402 */
[----:B------:R-:W5:Y:S01]  /*04f0*/  @!UP1 S2UR UR7, SR_CgaCtaId ;  /* 0x00000000000799c3 */ /* 0x000f620000008800 */
[----:B----4-:R-:W-:Y:S01]  /*0500*/  LOP3.LUT R5, R4, 0xfffffffc, RZ, 0xc0, !PT ;  /* 0xfffffffc04057812 */ /* 0x010fe200078ec0ff */
[----:B------:R-:W-:Y:S01]  /*0510*/  VOTEU.ALL UP2, P1 ;  /* 0x00000000003f7886 */ /* 0x000fe20000840000 */
[----:B------:R-:W-:Y:S01]  /*0520*/  LOP3.LUT R8, R8, 0x3ffffffc, RZ, 0xc0, !PT ;  /* 0x3ffffffc08087812 */ /* 0x000fe200078ec0ff */
[----:B------:R-:W-:Y:S01]  /*0530*/  @!UP1 UMOV UR6, 0x400 ;  /* 0x0000040000069882 */ /* 0x000fe20000000000 */
[----:B------:R-:W-:Y:S01]  /*0540*/  LEA.HI R3, R3, R2, RZ, 0x2 ;  /* 0x0000000203037211 */ /* 0x000fe200078f10ff */
[----:B------:R-:W-:Y:S01]  /*0550*/  IMAD.IADD R5, R0, 0x1, -R5 ;  /* 0x0000000100057824 */ /* 0x000fe200078e0a05 */
[----:B------:R-:W-:Y:S01]  /*0560*/  @!UP2 UMOV UR9, 0x400 ;  /* 0x000004000009a882 */ /* 0x000fe20000000000 */
[----:B------:R-:W-:Y:S01]  /*0570*/  IMAD.IADD R8, R7, 0x1, -R8 ;  /* 0x0000000107087824 */ /* 0x000fe200078e0a08 */
[----:B------:R-:W-:Y:S01]  /*0580*/  LOP3.LUT R3, R3, 0xfffffffc, RZ, 0xc0, !PT ;  /* 0xfffffffc03037812 */ /* 0x000fe200078ec0ff */
[----:B------:R-:W4:Y:S01]  /*0590*/  @!UP2 S2UR UR10, SR_CgaCtaId ;  /* 0x00000000000aa9c3 */ /* 0x000f220000008800 */
[----:B--2---:R-:W-:Y:S01]  /*05a0*/  IMAD.MOV R9, RZ, RZ, -R9 ;  /* 0x000000ffff097224 */ /* 0x004fe200078e0a09 */
[----:B------:R-:W-:Y:S01]  /*05b0*/  VOTEU.ALL UP3, P1 ;  /* 0x00000000003f7886 */ /* 0x000fe20000860000 */
[----:B------:R-:W-:Y:S01]  /*05c0*/  IMAD R5, R8, 0x4, R5 ;  /* 0x0000000408057824 */ /* 0x000fe200078e0205 */
[----:B------:R-:W-:Y:S01]  /*05d0*/  VOTEU.ALL UP4, P1 ;  /* 0x00000000003f7886 */ /* 0x000fe20000880000 */
[----:B------:R-:W-:Y:S01]  /*05e0*/  IMAD.IADD R18, R2, 0x1, -R3 ;  /* 0x0000000102127824 */ /* 0x000fe200078e0a03 */
[----:B---3--:R-:W-:Y:S01]  /*05f0*/  I2FP.F32.U32 R2, R16 ;  /* 0x0000001000027245 */ /* 0x008fe20000201000 */
[----:B0-----:R-:W-:Y:S01]  /*0600*/  IMAD R25, R12, R9, UR12 ;  /* 0x0000000c0c197e24 */ /* 0x001fe2000f8e0209 */
[C---:B------:R-:W-:Y:S01]  /*0610*/  LEA.HI R0, R5.reuse, R5, RZ, 0x1 ;  /* 0x0000000505007211 */ /* 0x040fe200078f08ff */
[C---:B------:R-:W-:Y:S01]  /*0620*/  IMAD.SHL.U32 R12, R5.reuse, 0x4, RZ ;  /* 0x00000004050c7824 */ /* 0x040fe200078e00ff */
[----:B------:R-:W-:Y:S01]  /*0630*/  VOTEU.ALL UP5, P1 ;  /* 0x00000000003f7886 */ /* 0x000fe200008a0000 */
[----:B------:R-:W-:Y:S01]  /*0640*/  FMUL R2, R2, UR4 ;  /* 0x0000000402027c20 */ /* 0x000fe20008400000 */
[----:B------:R-:W-:Y:S01]  /*0650*/  LOP3.LUT R0, R0, 0xfffffffe, RZ, 0xc0, !PT ;  /* 0xfffffffe00007812 */ /* 0x000fe200078ec0ff */
[----:B------:R-:W-:Y:S01]  /*0660*/  UMOV UR4, 0x20 ;  /* 0x0000002000047882 */ /* 0x000fe20000000000 */
[----:B-----5:R-:W-:Y:S01]  /*0670*/  @!UP1 ULEA UR8, UR7, UR6, 0x18 ;  /* 0x0000000607089291 */ /* 0x020fe2000f8ec03f */
[----:B------:R-:W-:Y:S01]  /*0680*/  LOP3.LUT R12, R5, 0xc, R12, 0x78, !PT ;  /* 0x0000000c050c7812 */ /* 0x000fe200078e780c */
[----:B------:R-:W-:-:S04]  /*0690*/  @!UP1 UIADD3 UR4, -UR4, 0x100000, URZ ;  /* 0x0010000004049890 */ /* 0x000fc8000fffe13f */
[----:B------:R-:W-:Y:S02]  /*06a0*/  @!UP1 USHF.L.U32 UR5, UR4, 0xb, URZ ;  /* 0x0000000b04059899 */ /* 0x000fe4000800063f */
[----:B------:R-:W-:Y:S01]  /*06b0*/  @!UP1 USHF.L.U32 UR4, UR4, 0x1, URZ ;  /* 0x0000000104049899 */ /* 0x000fe2000800063f */
[----:B------:R-:W-:Y:S01]  /*06c0*/  IMAD.IADD R0, R5, 0x1, -R0 ;  /* 0x0000000105007824 */ /* 0x000fe200078e0a00 */
[----:B------:R-:W0:Y:S01]  /*06d0*/  F2I.U32.TRUNC.NTZ R2, R2 ;  /* 0x0000000200027305 */ /* 0x000e22000020f000 */
[----:B------:R-:W-:-:S04]  /*06e0*/  @!UP2 UIADD3 UR6, -UR11, 0x100000, URZ ;  /* 0x001000000b06a890 */ /* 0x000fc8000fffe13f */
[----:B------:R-:W-:Y:S02]  /*06f0*/  @!UP2 USHF.L.U32 UR7, UR6, 0xb, URZ ;  /* 0x0000000b0607a899 */ /* 0x000fe4000800063f */
[----:B------:R-:W-:Y:S01]  /*0700*/  @!UP2 USHF.L.U32 UR6, UR6, 0x1, URZ ;  /* 0x000000010606a899 */ /* 0x000fe2000800063f */
[----:B------:R-:W-:Y:S01]  /*0710*/  ISETP.EQ.U32.AND P3, PT, R13, 0x1, PT ;  /* 0x000000010d00780c */ /* 0x000fe20003f62070 */
[----:B------:R-:W-:Y:S01]  /*0720*/  VOTEU.ALL UP1, P0 ;  /* 0x00000000003f7886 */ /* 0x000fe20000020000 */
[----:B------:R-:W-:Y:S01]  /*0730*/  ISETP.NE.AND P2, PT, R0, R25, PT ;  /* 0x000000190000720c */ /* 0x000fe20003f45270 */
[----:B------:R-:W-:Y:S01]  /*0740*/  IMAD.MOV.U32 R13, RZ, RZ, 0x1 ;  /* 0x00000001ff0d7424 */ /* 0x000fe200078e00ff */
[----:B----4-:R-:W-:Y:S01]  /*0750*/  @!UP2 ULEA UR9, UR10, UR9, 0x18 ;  /* 0x000000090a09a291 */ /* 0x010fe2000f8ec03f */
[----:B------:R-:W-:Y:S01]  /*0760*/  LOP3.LUT P0, RZ, R10, 0x7, RZ, 0xc0, !PT ;  /* 0x000000070aff7812 */ /* 0x000fe2000780c0ff */
[----:B------:R-:W-:Y:S01]  /*0770*/  VOTEU.ALL UP2, P1 ;  /* 0x00000000003f7886 */ /* 0x000fe20000840000 */
[----:B------:R-:W-:Y:S01]  /*0780*/  ISETP.NE.AND P1, PT, R18, 0x3, PT ;  /* 0x000000031200780c */ /* 0x000fe20003f25270 */
[----:B------:R-:W2:Y:S02]  /*0790*/  FENCE.VIEW.ASYNC.S ;  /* 0x00000000000073c6 */ /* 0x000ea40000000000 */
[----:B--2---:R2:W3:Y:S01]  /*07a0*/  @!UP0 SYNCS.EXCH.64 URZ, [UR8+0x60], UR4 ;  /* 0x00006004083f85b2 */ /* 0x0044e20008000100 */
[----:B------:R-:W-:-:S02]  /*07b0*/  ISETP.LT.U32.AND P0, PT, R12, 0x2, !P0 ;  /* 0x000000020c00780c */ /* 0x000fc40004701070 */
[----:B------:R-:W-:Y:S01]  /*07c0*/  ISETP.EQ.OR P1, PT, R18, RZ, !P1 ;  /* 0x000000ff1200720c */ /* 0x000fe20004f22670 */
[----:B0-----:R-:W-:Y:S01]  /*07d0*/  IMAD.MOV R24, RZ, RZ, -R2 ;  /* 0x000000ffff187224 */ /* 0x001fe200078e0a02 */
[----:B------:R-:W-:Y:S02]  /*07e0*/  R2UR UR15, R14 ;  /* 0x000000000e0f72ca */ /* 0x000fe400000e0000 */
[----:B------:R-:W-:Y:S01]  /*07f0*/  @P2 LEA.HI R0, R12, R12, RZ, 0x1 ;  /* 0x0000000c0c002211 */ /* 0x000fe200078f08ff */
[----:B-1----:R-:W-:Y:S01]  /*0800*/  IMAD R3, R27, R24, R16 ;  /* 0x000000181b037224 */ /* 0x002fe200078e0210 */
[----:B------:R-:W-:Y:S02]  /*0810*/  ISETP.EQ.AND P1, PT, R6, RZ, P1 ;  /* 0x000000ff0600720c */ /* 0x000fe40000f22270 */
[----:B------:R-:W-:Y:S02]  /*0820*/  @P2 SHF.R.S32.HI R0, RZ, 0x1, R0 ;  /* 0x00000001ff002819 */ /* 0x000fe40000011400 */
[----:B------:R-:W-:Y:S01]  /*0830*/  SEL R7, RZ, 0x1, !P1 ;  /* 0x00000001ff077807 */ /* 0x000fe20004800000 */
[----:B------:R2:W0:Y:S01]  /*0840*/  @!UP1 SYNCS.EXCH.64 URZ, [UR8+0x68], UR4 ;  /* 0x00006804083f95b2 */ /* 0x0004220008000100 */
[----:B------:R-:W-:Y:S01]  /*0850*/  @P2 ISETP.NE.AND P5, PT, R0, R3, PT ;  /* 0x000000030000220c */ /* 0x000fe20003fa5270 */
[----:B------:R-:W-:Y:S01]  /*0860*/  NOP ;  /* 0x0000000000007918 */ /* 0x000fe20000000000 */
[----:B------:R-:W-:-:S02]  /*0870*/  SEL R0, RZ, 0x1, !P0 ;  /* 0x00000001ff007807 */ /* 0x000fc40004000000 */
[----:B------:R-:W-:Y:S02]  /*0880*/  @P2 SEL R13, RZ, 0x1, P5 ;  /* 0x00000001ff0d2807 */ /* 0x000fe40002800000 */
[----:B------:R-:W-:Y:S02]  /*0890*/  SEL R7, R7, 0x2, P6 ;  /* 0x0000000207077807 */ /* 0x000fe40003000000 */
[----:B------:R-:W-:Y:S01]  /*08a0*/  LOP3.LUT R13, R13, R0, RZ, 0xc0, !PT ;  /* 0x000000000d0d7212 */ /* 0x000fe200078ec0ff */
[----:B------:R2:W1:Y:S01]  /*08b0*/  @!UP2 SYNCS.EXCH.64 URZ, [UR9+0x40], UR6 ;  /* 0x00004006093fa5b2 */ /* 0x0004620008000100 */
[----:B------:R2:W4:Y:S01]  /*08c0*/  @!UP3 SYNCS.EXCH.64 URZ, [UR9+0x48], UR6 ;  /* 0x00004806093fb5b2 */ /* 0x0005220008000100 */
[----:B------:R2:W0:Y:S01]  /*08d0*/  @!UP4 SYNCS.EXCH.64 URZ, [UR9+0x50], UR6 ;  /* 0x00005006093fc5b2 */ /* 0x0004220008000100 */
[----:B------:R2:W0:Y:S01]  /*08e0*/  @!UP5 SYNCS.EXCH.64 URZ, [UR9+0x58], UR6 ;  /* 0x00005806093fd5b2 */ /* 0x0004220008000100 */
[----:B------:R-:W-:Y:S01]  /*08f0*/  NOP ;  /* 0x0000000000007918 */ /* 0x000fe20000000000 */
[----:B--23--:R-:W-:Y:S05]  /*0900*/  @!P3 BRA `(.L_x_3) ;  /* 0x000000000008b947 */ /* 0x00cfea0003800000 */
[----:B01--4-:R-:W-:Y:S01]  /*0910*/  UCGABAR_ARV ;  /* 0x00000000000079c7 */ /* 0x013fe20008000000 */
[----:B------:R-:W-:Y:S05]  /*0920*/  BRA `(.L_x_4) ;  /* 0x0000000000047947 */ /* 0x000fea0003800000 */
.L_x_3:
[----:B01--4-:R-:W-:Y:S01]  /*0930*/  NOP ;  /* 0x0000000000007918 */ /* 0x013fe20000000000 */
.L_x_4:
[----:B------:R-:W-:Y:S01]  /*0940*/  ULDC.64 UR4, c[0x0][0x598] ;  /* 0x0001660000047ab9 */ /* 0x000fe20000000a00 */
[----:B------:R-:W-:Y:S01]  /*0950*/  ULDC.64 UR18, c[0x0][0x208] ;  /* 0x0000820000127ab9 */ /* 0x000fe20000000a00 */
[----:B------:R-:W-:-:S04]  /*0960*/  ISETP.NE.U32.AND P0, PT, RZ, UR4, PT ;  /* 0x00000004ff007c0c */ /* 0x000fc8000bf05070 */
[----:B------:R-:W-:-:S13]  /*0970*/  ISETP.NE.AND.EX P0, PT, RZ, UR5, PT, P0 ;  /* 0x00000005ff007c0c */ /* 0x000fda000bf05300 */
[----:B------:R-:W-:Y:S05]  /*0980*/  @!P0 BRA `(.L_x_5) ;  /* 0x00000000001c8947 */ /* 0x000fea0003800000 */
[----:B------:R-:W0:Y:S02]  /*0990*/  LDC.64 R2, c[0x0][0x598] ;  /* 0x00016600ff027b82 */ /* 0x000e240000000a00 */
[----:B0-----:R-:W2:Y:S02]  /*09a0*/  LDG.E.64 R2, desc[UR18][R2.64] ;  /* 0x0000001202027981 */ /* 0x001ea4000c1e1b00 */
[----:B--2---:R-:W-:-:S04]  /*09b0*/  ISETP.NE.U32.AND P0, PT, R2, RZ, PT ;  /* 0x000000ff0200720c */ /* 0x004fc80003f05070 */
[----:B------:R-:W-:-:S13]  /*09c0*/  ISETP.NE.AND.EX P0, PT, R3, RZ, PT, P0 ;  /* 0x000000ff0300720c */ /* 0x000fda0003f05300 */
[----:B------:R-:W-:Y:S05]  /*09d0*/  @!P0 BRA `(.L_x_5) ;  /* 0x0000000000088947 */ /* 0x000fea0003800000 */
[----:B------:R0:W5:Y:S01]  /*09e0*/  LD.E R14, desc[UR18][R2.64] ;  /* 0x00000012020e7980 */ /* 0x000162000c101900 */
[----:B------:R-:W-:Y:S05]  /*09f0*/  BRA `(.L_x_6) ;  /* 0x0000000000207947 */ /* 0x000fea0003800000 */
.L_x_5:
[----:B------:R-:W-:Y:S02]  /*0a00*/  ULDC.64 UR4, c[0x0][0x588] ;  /* 0x0001620000047ab9 */ /* 0x000fe40000000a00 */
[----:B------:R-:W-:-:S04]  /*0a10*/  ISETP.NE.U32.AND P0, PT, RZ, UR4, PT ;  /* 0x00000004ff007c0c */ /* 0x000fc8000bf05070 */
[----:B------:R-:W-:-:S13]  /*0a20*/  ISETP.NE.AND.EX P0, PT, RZ, UR5, PT, P0 ;  /* 0x00000005ff007c0c */ /* 0x000fda000bf05300 */
[----:B------:R-:W-:Y:S05]  /*0a30*/  @!P0 BRA `(.L_x_7) ;  /* 0x00000000000c8947 */ /* 0x000fea0003800000 */
[----:B------:R-:W0:Y:S02]  /*0a40*/  LDC.64 R14, c[0x0][0x588] ;  /* 0x00016200ff0e7b82 */ /* 0x000e240000000a00 */
[----:B0-----:R1:W5:Y:S01]  /*0a50*/  LDG.E R14, desc[UR18][R14.64] ;  /* 0x000000120e0e7981 */ /* 0x001362000c1e1900 */
[----:B------:R-:W-:Y:S05]  /*0a60*/  BRA `(.L_x_6) ;  /* 0x0000000000047947 */ /* 0x000fea0003800000 */
.L_x_7:
[----:B------:R-:W2:Y:S02]  /*0a70*/  LDC R14, c[0x0][0x580] ;  /* 0x00016000ff0e7b82 */ /* 0x000ea40000000800 */
.L_x_6:
[----:B------:R-:W-:Y:S02]  /*0a80*/  ULDC.64 UR4, c[0x0][0x5a0] ;  /* 0x0001680000047ab9 */ /* 0x000fe40000000a00 */
[----:B------:R-:W-:-:S04]  /*0a90*/  ISETP.NE.U32.AND P0, PT, RZ, UR4, PT ;  /* 0x00000004ff007c0c */ /* 0x000fc8000bf05070 */
[----:B------:R-:W-:-:S13]  /*0aa0*/  ISETP.NE.AND.EX P0, PT, RZ, UR5, PT, P0 ;  /* 0x00000005ff007c0c */ /* 0x000fda000bf05300 */
[----:B------:R-:W-:Y:S05]  /*0ab0*/  @!P0 BRA `(.L_x_8) ;  /* 0x00000000001c8947 */ /* 0x000fea0003800000 */
[----:B0-----:R-:W0:Y:S02]  /*0ac0*/  LDC.64 R2, c[0x0][0x5a0] ;  /* 0x00016800ff027b82 */ /* 0x001e240000000a00 */
[----:B0-----:R-:W3:Y:S02]  /*0ad0*/  LDG.E.64 R2, desc[UR18][R2.64] ;  /* 0x0000001202027981 */ /* 0x001ee4000c1e1b00 */
[----:B---3--:R-:W-:-:S04]  /*0ae0*/  ISETP.NE.U32.AND P0, PT, R2, RZ, PT ;  /* 0x000000ff0200720c */ /* 0x008fc80003f05070 */
[----:B------:R-:W-:-:S13]  /*0af0*/  ISETP.NE.AND.EX P0, PT, R3, RZ, PT, P0 ;  /* 0x000000ff0300720c */ /* 0x000fda0003f05300 */
[----:B------:R-:W-:Y:S05]  /*0b00*/  @!P0 BRA `(.L_x_8) ;  /* 0x0000000000088947 */ /* 0x000fea0003800000 */
[----:B-1----:R0:W5:Y:S01]  /*0b10*/  LD.E R15, desc[UR18][R2.64] ;  /* 0x00000012020f7980 */ /* 0x002162000c101900 */
[----:B------:R-:W-:Y:S05]  /*0b20*/  BRA `(.L_x_9) ;  /* 0x0000000000207947 */ /* 0x000fea0003800000 */
.L_x_8:
[----:B------:R-:W-:Y:S02]  /*0b30*/  ULDC.64 UR4, c[0x0][0x590] ;  /* 0x0001640000047ab9 */ /* 0x000fe40000000a00 */
[----:B------:R-:W-:-:S04]  /*0b40*/  ISETP.NE.U32.AND P0, PT, RZ, UR4, PT ;  /* 0x00000004ff007c0c */ /* 0x000fc8000bf05070 */
[----:B------:R-:W-:-:S13]  /*0b50*/  ISETP.NE.AND.EX P0, PT, RZ, UR5, PT, P0 ;  /* 0x00000005ff007c0c */ /* 0x000fda000bf05300 */
[----:B------:R-:W-:Y:S05]  /*0b60*/  @!P0 BRA `(.L_x_10) ;  /* 0x00000000000c8947 */ /* 0x000fea0003800000 */
[----:B0-----:R-:W1:Y:S02]  /*0b70*/  LDC.64 R2, c[0x0][0x590] ;  /* 0x00016400ff027b82 */ /* 0x001e640000000a00 */
[----:B-1----:R1:W5:Y:S01]  /*0b80*/  LDG.E R15, desc[UR18][R2.64] ;  /* 0x00000012020f7981 */ /* 0x002362000c1e1900 */
[----:B------:R-:W-:Y:S05]  /*0b90*/  BRA `(.L_x_9) ;  /* 0x0000000000047947 */ /* 0x000fea0003800000 */
.L_x_10:
[----:B-1----:R-:W3:Y:S02]  /*0ba0*/  LDC R15, c[0x0][0x584] ;  /* 0x00016100ff0f7b82 */ /* 0x002ee40000000800 */
.L_x_9:
[----:B------:R-:W4:Y:S01]  /*0bb0*/  LDC R0, c[0x0][0x65c] ;  /* 0x00019700ff007b82 */ /* 0x000f220000000800 */
[----:B------:R-:W-:Y:S01]  /*0bc0*/  ULDC UR8, c[0x0][0x28c] ;  /* 0x0000a30000087ab9 */ /* 0x000fe20000000800 */
[----:B------:R-:W-:Y:S01]  /*0bd0*/  ISETP.NE.AND P0, PT, R6, 0x2, PT ;  /* 0x000000020600780c */ /* 0x000fe20003f05270 */
[----:B------:R-:W-:Y:S01]  /*0be0*/  UIADD3 UR8, UR8, 0x1f, URZ ;  /* 0x0000001f08087890 */ /* 0x000fe2000fffe03f */
[----:B------:R-:W-:Y:S01]  /*0bf0*/  IMAD.U32 R4, RZ, RZ, UR12 ;  /* 0x0000000cff047e24 */ /* 0x000fe2000f8e00ff */
[----:B------:R-:W-:Y:S01]  /*0c00*/  UMOV UR5, URZ ;  /* 0x0000003f00057c82 */ /* 0x000fe20008000000 */
[----:B------:R-:W-:Y:S01]  /*0c10*/  UMOV UR4, URZ ;  /* 0x0000003f00047c82 */ /* 0x000fe20008000000 */
[----:B------:R-:W-:-:S04]  /*0c20*/  USHF.R.S32.HI UR9, URZ, 0x1f, UR8 ;  /* 0x0000001f3f097899 */ /* 0x000fc80008011408 */
[----:B------:R-:W-:-:S04]  /*0c30*/  ULEA.HI UR9, UR9, UR8, URZ, 0x5 ;  /* 0x0000000809097291 */ /* 0x000fc8000f8f283f */
[----:B------:R-:W-:Y:S01]  /*0c40*/  USHF.R.S32.HI UR13, URZ, 0x5, UR9 ;  /* 0x000000053f0d7899 */ /* 0x000fe20008011409 */
[----:B----4-:R-:W-:-:S13]  /*0c50*/  ISETP.NE.AND P2, PT, R0, 0x1, PT ;  /* 0x000000010000780c */ /* 0x010fda0003f45270 */
[----:B01----:R-:W0:Y:S01]  /*0c60*/  @P2 LDC R3, c[0x0][0x10] ;  /* 0x00000400ff032b82 */ /* 0x003e220000000800 */
[----:B------:R-:W-:Y:S02]  /*0c70*/  @P2 IMAD.MOV.U32 R17, RZ, RZ, RZ ;  /* 0x000000ffff112224 */ /* 0x000fe400078e00ff */
[----:B------:R-:W-:-:S05]  /*0c80*/  @P2 IMAD.MOV.U32 R5, RZ, RZ, RZ ;  /* 0x000000ffff052224 */ /* 0x000fca00078e00ff */
[----:B------:R-:W1:Y:S01]  /*0c90*/  @!P2 LDC R9, c[0x0][0xc] ;  /* 0x00000300ff09ab82 */ /* 0x000e620000000800 */
[----:B------:R-:W-:Y:S01]  /*0ca0*/  ULDC UR6, c[0x0][0xc] ;  /* 0x0000030000067ab9 */ /* 0x000fe20000000800 */
[----:B------:R-:W-:Y:S02]  /*0cb0*/  ULDC UR7, c[0x0][0x10] ;  /* 0x0000040000077ab9 */ /* 0x000fe40000000800 */
[----:B------:R-:W-:-:S04]  /*0cc0*/  UIMAD.WIDE.U32 UR6, UR6, UR7, URZ ;  /* 0x00000007060672a5 */ /* 0x000fc8000f8e003f */
[----:B------:R-:W4:Y:S01]  /*0cd0*/  LDC R8, c[0x0][0x14] ;  /* 0x00000500ff087b82 */ /* 0x000f220000000800 */
[----:B0-----:R-:W-:-:S04]  /*0ce0*/  @P2 IMAD.WIDE.U32 R2, R3, UR12, R16 ;  /* 0x0000000c03022c25 */ /* 0x001fc8000f8e0010 */
[----:B------:R-:W-:Y:S02]  /*0cf0*/  @P2 IMAD.IADD R3, R3, 0x1, R5 ;  /* 0x0000000103032824 */ /* 0x000fe400078e0205 */
[----:B------:R-:W-:Y:S02]  /*0d00*/  IMAD.MOV.U32 R5, RZ, RZ, RZ ;  /* 0x000000ffff057224 */ /* 0x000fe400078e00ff */
[----:B-1----:R-:W-:-:S04]  /*0d10*/  @!P2 IMAD.WIDE.U32 R4, R16, R9, R4 ;  /* 0x000000091004a225 */ /* 0x002fc800078e0004 */
[----:B------:R-:W-:Y:S02]  /*0d20*/  @!P2 IMAD.MOV.U32 R2, RZ, RZ, R4 ;  /* 0x000000ffff02a224 */ /* 0x000fe400078e0004 */
[C---:B----4-:R-:W-:Y:S02]  /*0d30*/  IMAD R21, R8.reuse, UR7, RZ ;  /* 0x0000000708157c24 */ /* 0x050fe4000f8e02ff */
[----:B------:R-:W-:Y:S01]  /*0d40*/  IMAD.WIDE.U32 R8, R8, UR6, RZ ;  /* 0x0000000608087c25 */ /* 0x000fe2000f8e00ff */
[----:B------:R-:W-:-:S03]  /*0d50*/  ULDC.64 UR6, c[0x0][0x650] ;  /* 0x0001940000067ab9 */ /* 0x000fc60000000a00 */
[----:B------:R-:W-:Y:S02]  /*0d60*/  @!P2 IMAD.MOV.U32 R3, RZ, RZ, R5 ;  /* 0x000000ffff03a224 */ /* 0x000fe400078e0005 */
[----:B------:R-:W-:Y:S01]  /*0d70*/  IMAD.IADD R0, R9, 0x1, R21 ;  /* 0x0000000109007824 */ /* 0x000fe200078e0215 */
[----:B------:R-:W-:Y:S06]  /*0d80*/  @P0 BRA `(.L_x_11) ;  /* 0x0000000000200947 */ /* 0x000fec0003800000 */
[----:B------:R-:W-:Y:S01]  /*0d90*/  UISETP.GE.U32.AND UP0, UPT, UR13, 0x3, UPT ;  /* 0x000000030d00788c */ /* 0x000fe2000bf06070 */
[----:B------:R-:W-:Y:S01]  /*0da0*/  IADD3 R2, P0, R2, R8, RZ ;  /* 0x0000000802027210 */ /* 0x000fe20007f1e0ff */
[----:B------:R-:W-:-:S04]  /*0db0*/  UIMAD.WIDE.U32 UR4, UR13, -0x55555555, URZ ;  /* 0xaaaaaaab0d0478a5 */ /* 0x000fc8000f8e003f */
[----:B------:R-:W-:Y:S01]  /*0dc0*/  USHF.R.U32.HI UR5, URZ, 0x1, UR5 ;  /* 0x000000013f057899 */ /* 0x000fe20008011605 */
[----:B------:R-:W-:Y:S02]  /*0dd0*/  IMAD.X R3, R0, 0x1, R3, P0 ;  /* 0x0000000100037824 */ /* 0x000fe400000e0603 */
[----:B------:R-:W-:Y:S02]  /*0de0*/  UMOV UR4, URZ ;  /* 0x0000003f00047c82 */ /* 0x000fe40008000000 */
[----:B------:R-:W-:Y:S02]  /*0df0*/  @UP0 ULOP3.LUT UR4, UR5, 0x1, URZ, 0xc0, !UPT ;  /* 0x0000000105040892 */ /* 0x000fe4000f8ec03f */
[----:B------:R-:W-:-:S12]  /*0e00*/  UIMAD UR5, UR5, -0x3, UR13 ;  /* 0xfffffffd050578a4 */ /* 0x000fd8000f8e020d */
.L_x_11:
[----:B------:R-:W-:Y:S01]  /*0e10*/  ISETP.GE.U32.AND P0, PT, R2, UR6, PT ;  /* 0x0000000602007c0c */ /* 0x000fe2000bf06070 */
[----:B------:R-:W-:Y:S01]  /*0e20*/  IMAD.MOV.U32 R6, RZ, RZ, -0x1 ;  /* 0xffffffffff067424 */ /* 0x000fe200078e00ff */
[----:B------:R-:W-:Y:S01]  /*0e30*/  PRMT R20, RZ, 0x7610, R20 ;  /* 0x00007610ff147816 */ /* 0x000fe20000000014 */
[----:B------:R-:W-:Y:S01]  /*0e40*/  IMAD.MOV.U32 R5, RZ, RZ, -0x1 ;  /* 0xffffffffff057424 */ /* 0x000fe200078e00ff */
[----:B------:R-:W-:Y:S01]  /*0e50*/  ISETP.GE.U32.AND.EX P0, PT, R3, UR7, PT, P0 ;  /* 0x0000000703007c0c */ /* 0x000fe2000bf06100 */
[----:B------:R-:W-:-:S12]  /*0e60*/  IMAD.MOV.U32 R4, RZ, RZ, -0x1 ;  /* 0xffffffffff047424 */ /* 0x000fd800078e00ff */
[----:B------:R-:W-:Y:S05]  /*0e70*/  @P0 BRA `(.L_x_12) ;  /* 0x0000000400240947 */ /* 0x000fea0003800000 */
[----:B------:R-:W0:Y:S01]  /*0e80*/  LDC.64 R30, c[0x0][0x628] ;  /* 0x00018a00ff1e7b82 */ /* 0x000e220000000a00 */
[----:B------:R-:W-:Y:S02]  /*0e90*/  IMAD.MOV.U32 R4, RZ, RZ, R2 ;  /* 0x000000ffff047224 */ /* 0x000fe400078e0002 */
[----:B------:R-:W-:-:S05]  /*0ea0*/  IMAD.MOV.U32 R5, RZ, RZ, R3 ;  /* 0x000000ffff057224 */ /* 0x000fca00078e0003 */
[----:B------:R-:W1:Y:S08]  /*0eb0*/  LDC R6, c[0x0][0x630] ;  /* 0x00018c00ff067b82 */ /* 0x000e700000000800 */
[----:B------:R-:W4:Y:S01]  /*0ec0*/  LDC.64 R32, c[0x0][0x620] ;  /* 0x00018800ff207b82 */ /* 0x000f220000000a00 */
[----:B0-----:R-:W-:-:S04]  /*0ed0*/  ISETP.NE.U32.AND P0, PT, R30, RZ, PT ;  /* 0x000000ff1e00720c */ /* 0x001fc80003f05070 */
[----:B------:R-:W-:-:S13]  /*0ee0*/  ISETP.NE.AND.EX P0, PT, R31, RZ, PT, P0 ;  /* 0x000000ff1f00720c */ /* 0x000fda0003f05300 */
[----:B-1--4-:R-:W-:Y:S05]  /*0ef0*/  @!P0 BRA `(.L_x_13) ;  /* 0x0000000000288947 */ /* 0x012fea0003800000 */
[----:B------:R-:W0:Y:S02]  /*0f00*/  LDC R23, c[0x0][0x634] ;  /* 0x00018d00ff177b82 */ /* 0x000e240000000800 */
[----:B0-----:R-:W-:-:S05]  /*0f10*/  IADD3 R23, P0, R2, R23, RZ ;  /* 0x0000001702177210 */ /* 0x001fca0007f1e0ff */
[----:B------:R-:W-:-:S04]  /*0f20*/  IMAD.X R29, RZ, RZ, R3, P0 ;  /* 0x000000ffff1d7224 */ /* 0x000fc800000e0603 */
[----:B------:R-:W-:-:S04]  /*0f30*/  IMAD.WIDE.U32 R4, R29, R30, RZ ;  /* 0x0000001e1d047225 */ /* 0x000fc800078e00ff */
[----:B------:R-:W-:-:S04]  /*0f40*/  IMAD.WIDE.U32 R20, P0, R23, R31, R4 ;  /* 0x0000001f17147225 */ /* 0x000fc80007800004 */
[----:B------:R-:W-:-:S04]  /*0f50*/  IMAD.WIDE.U32 R4, R23, R30, RZ ;  /* 0x0000001e17047225 */ /* 0x000fc800078e00ff */
[----:B------:R-:W-:Y:S01]  /*0f60*/  IMAD.X R23, RZ, RZ, RZ, P0 ;  /* 0x000000ffff177224 */ /* 0x000fe200000e06ff */
[----:B------:R-:W-:Y:S01]  /*0f70*/  IADD3 RZ, P0, R5, R20, RZ ;  /* 0x0000001405ff7210 */ /* 0x000fe20007f1e0ff */
[----:B------:R-:W-:-:S04]  /*0f80*/  IMAD.MOV.U32 R22, RZ, RZ, R21 ;  /* 0x000000ffff167224 */ /* 0x000fc800078e0015 */
[----:B------:R-:W-:-:S08]  /*0f90*/  IMAD.WIDE.U32.X R4, R29, R31, R22, P0 ;  /* 0x0000001f1d047225 */ /* 0x000fd000000e0416 */
.L_x_13:
[----:B------:R-:W0:Y:S01]  /*0fa0*/  LDC.64 R34, c[0x0][0x640] ;  /* 0x00019000ff227b82 */ /* 0x000e220000000a00 */
[-CC-:B------:R-:W-:Y:S01]  /*0fb0*/  SHF.R.U64 R36, R4, R6.reuse, R5.reuse ;  /* 0x0000000604247219 */ /* 0x180fe20000001205 */
[----:B------:R-:W-:Y:S01]  /*0fc0*/  IMAD.MOV.U32 R39, RZ, RZ, 0x1 ;  /* 0x00000001ff277424 */ /* 0x000fe200078e00ff */
[----:B------:R-:W-:Y:S02]  /*0fd0*/  SHF.R.U32.HI R4, RZ, R6, R5 ;  /* 0x00000006ff047219 */ /* 0x000fe40000011605 */
[----:B------:R-:W-:-:S03]  /*0fe0*/  IADD3 R21, P0, RZ, -R36, RZ ;  /* 0x80000024ff157210 */ /* 0x000fc60007f1e0ff */
[----:B------:R-:W1:Y:S02]  /*0ff0*/  LDC R20, c[0x0][0x618] ;  /* 0x00018600ff147b82 */ /* 0x000e640000000800 */
[----:B------:R-:W-:-:S04]  /*1000*/  IMAD.X R5, RZ, RZ, ~R4, P0 ;  /* 0x000000ffff057224 */ /* 0x000fc800000e0e04 */
[-C--:B------:R-:W-:Y:S02]  /*1010*/  IMAD R6, R5, R32.reuse, RZ ;  /* 0x0000002005067224 */ /* 0x080fe400078e02ff */
[----:B------:R-:W4:Y:S01]  /*1020*/  LDC R23, c[0x0][0x608] ;  /* 0x00018200ff177b82 */ /* 0x000f220000000800 */
[----:B------:R-:W-:-:S04]  /*1030*/  IMAD.WIDE.U32 R4, R21, R32, R2 ;  /* 0x0000002015047225 */ /* 0x000fc800078e0002 */
[----:B------:R-:W-:-:S03]  /*1040*/  IMAD R21, R21, R33, R6 ;  /* 0x0000002115157224 */ /* 0x000fc600078e0206 */
[----:B------:R-:W2:Y:S01]  /*1050*/  LDC R26, c[0x0][0x658] ;  /* 0x00019600ff1a7b82 */ /* 0x000ea20000000800 */
[----:B------:R-:W-:Y:S01]  /*1060*/  IMAD.IADD R5, R5, 0x1, R21 ;  /* 0x0000000105057824 */ /* 0x000fe200078e0215 */
[----:B0-----:R-:W-:Y:S01]  /*1070*/  ISETP.NE.U32.AND P0, PT, R34, RZ, PT ;  /* 0x000000ff2200720c */ /* 0x001fe20003f05070 */
[----:B------:R-:W-:-:S03]  /*1080*/  IMAD.MOV.U32 R21, RZ, RZ, -0x1 ;  /* 0xffffffffff157424 */ /* 0x000fc600078e00ff */
[----:B------:R-:W-:Y:S02]  /*1090*/  ISETP.NE.AND.EX P0, PT, R35, RZ, PT, P0 ;  /* 0x000000ff2300720c */ /* 0x000fe40003f05300 */
[----:B------:R-:W0:Y:S01]  /*10a0*/  LDC R33, c[0x0][0x600] ;  /* 0x00018000ff217b82 */ /* 0x000e220000000800 */
[-CC-:B-1----:R-:W-:Y:S02]  /*10b0*/  SHF.R.U64 R31, R4, R20.reuse, R5.reuse ;  /* 0x00000014041f7219 */ /* 0x182fe40000001205 */
[----:B------:R-:W-:-:S05]  /*10c0*/  SHF.R.U32.HI R4, RZ, R20, R5 ;  /* 0x00000014ff047219 */ /* 0x000fca0000011605 */
[----:B------:R-:W1:Y:S01]  /*10d0*/  LDC R28, c[0x0][0x648] ;  /* 0x00019200ff1c7b82 */ /* 0x000e620000000800 */
[-CC-:B----4-:R-:W-:Y:S02]  /*10e0*/  SHF.R.U64 R41, R31, R23.reuse, R4.reuse ;  /* 0x000000171f297219 */ /* 0x190fe40000001204 */
[----:B------:R-:W-:-:S05]  /*10f0*/  SHF.R.U32.HI R5, RZ, R23, R4 ;  /* 0x00000017ff057219 */ /* 0x000fca0000011604 */
[----:B------:R-:W4:Y:S01]  /*1100*/  LDC R37, c[0x0][0x638] ;  /* 0x00018e00ff257b82 */ /* 0x000f220000000800 */
[-C--:B--2---:R-:W-:Y:S02]  /*1110*/  SHF.L.U32 R4, R21, R26.reuse, RZ ;  /* 0x0000001a15047219 */ /* 0x084fe400000006ff */
[--C-:B------:R-:W-:Y:S02]  /*1120*/  SHF.R.U64 R32, R41, R26, R5.reuse ;  /* 0x0000001a29207219 */ /* 0x100fe40000001205 */
[----:B------:R-:W-:Y:S02]  /*1130*/  LOP3.LUT R6, RZ, R4, RZ, 0x33, !PT ;  /* 0x00000004ff067212 */ /* 0x000fe400078e33ff */
[----:B------:R-:W-:Y:S01]  /*1140*/  SHF.R.U32.HI R5, RZ, R26, R5 ;  /* 0x0000001aff057219 */ /* 0x000fe20000011605 */
[----:B------:R-:W2:Y:S01]  /*1150*/  LDC R30, c[0x0][0x610] ;  /* 0x00018400ff1e7b82 */ /* 0x000ea20000000800 */
[----:B------:R-:W-:Y:S01]  /*1160*/  IMAD.MOV.U32 R4, RZ, RZ, R32 ;  /* 0x000000ffff047224 */ /* 0x000fe200078e0020 */
[----:B------:R-:W-:Y:S06]  /*1170*/  @!P0 BRA `(.L_x_14) ;  /* 0x0000000000288947 */ /* 0x000fec0003800000 */
[----:B------:R-:W3:Y:S02]  /*1180*/  LDC R23, c[0x0][0x64c] ;  /* 0x00019300ff177b82 */ /* 0x000ee40000000800 */
[----:B---3--:R-:W-:-:S05]  /*1190*/  IADD3 R23, P0, R32, R23, RZ ;  /* 0x0000001720177210 */ /* 0x008fca0007f1e0ff */
        /* <DEDUP_REMOVED lines=8> */
.L_x_14:
[----:B-1----:R-:W-:Y:S01]  /*1220*/  SHF.R.U64 R17, R4, R28, R5 ;  /* 0x0000001c04117219 */ /* 0x002fe20000001205 */
[----:B------:R-:W-:Y:S01]  /*1230*/  @P2 IMAD R25, R27, R24, R16 ;  /* 0x000000181b192224 */ /* 0x000fe200078e0210 */
[----:B------:R-:W-:Y:S02]  /*1240*/  SHF.L.U32 R4, R39, R26, RZ ;  /* 0x0000001a27047219 */ /* 0x000fe400000006ff */
[----:B------:R-:W-:Y:S01]  /*1250*/  LOP3.LUT R5, R41, R6, RZ, 0xc0, !PT ;  /* 0x0000000629057212 */ /* 0x000fe200078ec0ff */
[----:B0-----:R-:W-:Y:S02]  /*1260*/  VIADD R6, R33, 0xffffffff ;  /* 0xffffffff21067836 */ /* 0x001fe40000000000 */
[----:B------:R-:W-:Y:S02]  /*1270*/  IMAD.MOV R20, RZ, RZ, -R17 ;  /* 0x000000ffff147224 */ /* 0x000fe400078e0a11 */
[----:B------:R-:W-:Y:S01]  /*1280*/  IMAD R16, R4, R17, R5 ;  /* 0x0000001104107224 */ /* 0x000fe200078e0205 */
[----:B------:R-:W-:Y:S01]  /*1290*/  LOP3.LUT R17, R31, R6, RZ, 0xc0, !PT ;  /* 0x000000061f117212 */ /* 0x000fe200078ec0ff */
[----:B----4-:R-:W-:-:S02]  /*12a0*/  IMAD R4, R20, R37, R32 ;  /* 0x0000002514047224 */ /* 0x010fc400078e0220 */
[----:B--2---:R-:W-:Y:S02]  /*12b0*/  IMAD R6, R16, R30, R25 ;  /* 0x0000001e10067224 */ /* 0x004fe400078e0219 */
[----:B------:R-:W-:Y:S02]  /*12c0*/  IMAD R17, R4, R33, R17 ;  /* 0x0000002104117224 */ /* 0x000fe400078e0211 */
[----:B------:R-:W-:Y:S02]  /*12d0*/  IMAD.MOV.U32 R20, RZ, RZ, 0x1 ;  /* 0x00000001ff147424 */ /* 0x000fe400078e00ff */
[----:B------:R-:W-:Y:S01]  /*12e0*/  IMAD.MOV.U32 R4, RZ, RZ, R36 ;  /* 0x000000ffff047224 */ /* 0x000fe200078e0024 */
[----:B------:R-:W-:Y:S02]  /*12f0*/  SEL R5, R17, R6, !P2 ;  /* 0x0000000611057207 */ /* 0x000fe40005000000 */
[----:B------:R-:W-:-:S07]  /*1300*/  SEL R6, R6, R17, !P2 ;  /* 0x0000001106067207 */ /* 0x000fce0005000000 */
.L_x_12:
[----:B------:R-:W-:Y:S05]  /*1310*/  @!P3 BRA `(.L_x_15) ;  /* 0x00000000000cb947 */ /* 0x000fea0003800000 */
[----:B------:R-:W-:Y:S01]  /*1320*/  UCGABAR_WAIT ;  /* 0x0000000000007dc7 */ /* 0x000fe20008000000 */
[----:B------:R-:W-:Y:S01]  /*1330*/  CCTL.IVALL ;  /* 0x00000000ff00798f */ /* 0x000fe20002000000 */
[----:B------:R-:W-:Y:S05]  /*1340*/  BRA `(.L_x_16) ;  /* 0x0000000000047947 */ /* 0x000fea0003800000 */
.L_x_15:
[----:B------:R-:W-:Y:S06]  /*1350*/  BAR.SYNC.DEFER_BLOCKING 0x0 ;  /* 0x0000000000007b1d */ /* 0x000fec0000010000 */
.L_x_16:
[----:B------:R-:W-:Y:S05]  /*1360*/  @!P4 BRA `(.L_x_17) ;  /* 0x0000006c0040c947 */ /* 0x000fea0003800000 */
[----:B------:R-:W-:-:S13]  /*1370*/  ISETP.GT.U32.AND P0, PT, R38, 0x1, PT ;  /* 0x000000012600780c */ /* 0x000fda0003f04070 */
[----:B------:R-:W-:Y:S05]  /*1380*/  @P0 EXIT ;  /* 0x000000000000094d */ /* 0x000fea0003800000 */
.L_x_18:
[----:B------:R-:W-:-:S08]  /*1390*/  NOP ;  /* 0x0000000000007918 */ /* 0x000fd00000000000 */
[----:B------:R-:W0:Y:S02]  /*13a0*/  USETMAXREG.TRY_ALLOC.CTAPOOL UP0, 0xe8 ;  /* 0x000000e8000079c8 */ /* 0x000e240008000600 */
[----:B0-----:R-:W-:-:S13]  /*13b0*/  PLOP3.LUT P0, PT, PT, PT, UP0, 0x80, 0x0 ;  /* 0x000000000000781c */ /* 0x001fda0003f0f008 */
[----:B------:R-:W-:Y:S05]  /*13c0*/  @!P0 BRA `(.L_x_18) ;  /* 0xfffffffc00f08947 */ /* 0x000fea000383ffff */
[----:B------:R-:W-:-:S13]  /*13d0*/  LOP3.LUT P0, RZ, R20, 0xff, RZ, 0xc0, !PT ;  /* 0x000000ff14ff7812 */ /* 0x000fda000780c0ff */
[----:B------:R-:W-:Y:S05]  /*13e0*/  @!P0 EXIT ;  /* 0x000000000000894d */ /* 0x000fea0003800000 */
[----:B------:R-:W0:Y:S01]  /*13f0*/  S2UR UR6, SR_CgaCtaId ;  /* 0x00000000000679c3 */ /* 0x000e220000008800 */
[CC--:B------:R-:W-:Y:S01]  /*1400*/  LEA.HI R11, R19.reuse, R10.reuse, RZ, 0x2 ;  /* 0x0000000a130b7211 */ /* 0x0c0fe200078f10ff */
[----:B------:R-:W-:Y:S01]  /*1410*/  UIADD3 UR7, UR15, -0x1, URZ ;  /* 0xffffffff0f077890 */ /* 0x000fe2000fffe03f */
[----:B------:R-:W-:Y:S01]  /*1420*/  LEA.HI R19, R19, R10, RZ, 0x5 ;  /* 0x0000000a13137211 */ /* 0x000fe200078f28ff */
[----:B------:R-:W-:Y:S01]  /*1430*/  UMOV UR12, 0x400 ;  /* 0x00000400000c7882 */ /* 0x000fe20000000000 */
[--C-:B------:R-:W-:Y:S01]  /*1440*/  SHF.R.S32.HI R18, RZ, 0x2, R11.reuse ;  /* 0x00000002ff127819 */ /* 0x100fe2000001140b */
[----:B------:R-:W-:Y:S01]  /*1450*/  UISETP.LT.AND UP0, UPT, UR13, 0x1, UPT ;  /* 0x000000010d00788c */ /* 0x000fe2000bf01270 */
[----:B------:R-:W-:Y:S01]  /*1460*/  SHF.R.S32.HI R17, RZ, 0x1f, R11 ;  /* 0x0000001fff117819 */ /* 0x000fe2000001140b */
[----:B------:R-:W-:Y:S01]  /*1470*/  USHF.L.U32 UR20, UR13, 0x1, URZ ;  /* 0x000000010d147899 */ /* 0x000fe2000800063f */
[----:B------:R-:W-:Y:S01]  /*1480*/  LOP3.LUT R11, R11, 0xfffffffc, RZ, 0xc0, !PT ;  /* 0xfffffffc0b0b7812 */ /* 0x000fe200078ec0ff */
[----:B------:R-:W-:Y:S01]  /*1490*/  USEL UR14, UR13, 0x1, UP0 ;  /* 0x000000010d0e7887 */ /* 0x000fe20008000000 */
[----:B------:R-:W-:Y:S01]  /*14a0*/  LEA.HI R17, R17, R18, RZ, 0x3 ;  /* 0x0000001211117211 */ /* 0x000fe200078f18ff */
[----:B------:R-:W-:Y:S01]  /*14b0*/  UISETP.NE.AND UP0, UPT, UR7, URZ, UPT ;  /* 0x0000003f0700728c */ /* 0x000fe2000bf05270 */
[----:B------:R-:W-:Y:S01]  /*14c0*/  LOP3.LUT R148, R7, 0x1, RZ, 0xfc, !PT ;  /* 0x0000000107947812 */ /* 0x000fe200078efcff */
[----:B------:R-:W-:Y:S01]  /*14d0*/  IMAD.IADD R16, R10, 0x1, -R11 ;  /* 0x000000010a107824 */ /* 0x000fe200078e0a0b */
[----:B------:R-:W-:Y:S01]  /*14e0*/  LOP3.LUT R17, R17, 0xfffffff8, RZ, 0xc0, !PT ;  /* 0xfffffff811117812 */ /* 0x000fe200078ec0ff */
[----:B------:R-:W-:-:S04]  /*14f0*/  UIADD3 UR14, -UR14, UR13, URZ ;  /* 0x0000000d0e0e7290 */ /* 0x000fc8000fffe13f */
[----:B------:R-:W-:Y:S01]  /*1500*/  IMAD.IADD R18, R18, 0x1, -R17 ;  /* 0x0000000112127824 */ /* 0x000fe200078e0a11 */
[----:B------:R-:W-:Y:S01]  /*1510*/  SHF.R.S32.HI R17, RZ, 0x5, R19 ;  /* 0x00000005ff117819 */ /* 0x000fe20000011413 */
[----:B0-----:R-:W-:-:S03]  /*1520*/  ULEA UR12, UR6, UR12, 0x18 ;  /* 0x0000000c060c7291 */ /* 0x001fc6000f8ec03f */
[--C-:B------:R-:W-:Y:S01]  /*1530*/  SHF.R.S32.HI R19, RZ, 0x1f, R18.reuse ;  /* 0x0000001fff137819 */ /* 0x100fe20000011412 */
[----:B------:R-:W-:Y:S01]  /*1540*/  USHF.L.U32 UR6, UR7, 0x3, URZ ;  /* 0x0000000307067899 */ /* 0x000fe2000800063f */
[C-C-:B------:R-:W-:Y:S01]  /*1550*/  IMAD R20, R17.reuse, -0x10, -R18.reuse ;  /* 0xfffffff011147824 */ /* 0x140fe200078e0a12 */
[----:B------:R-:W-:Y:S02]  /*1560*/  USEL UR7, URZ, 0x1, UP0 ;  /* 0x000000013f077887 */ /* 0x000fe40008000000 */
[----:B------:R-:W-:Y:S01]  /*1570*/  ULOP3.LUT UR6, UR6, 0x8, URZ, 0xc0, !UPT ;  /* 0x0000000806067892 */ /* 0x000fe2000f8ec03f */
[----:B------:R-:W-:Y:S01]  /*1580*/  IMAD.WIDE R10, R17, 0x10, R18 ;  /* 0x00000010110a7825 */ /* 0x000fe200078e0212 */
[----:B------:R-:W-:Y:S02]  /*1590*/  UIADD3 UR21, UR12, 0x40, URZ ;  /* 0x000000400c157890 */ /* 0x000fe4000fffe03f */
[----:B------:R-:W-:Y:S01]  /*15a0*/  ULOP3.LUT UR22, UR6, 0x8, URZ, 0x3c, !UPT ;  /* 0x0000000806167892 */ /* 0x000fe2000f8e3c3f */
[----:B------:R-:W-:Y:S01]  /*15b0*/  IMAD.U32 R150, RZ, RZ, UR7 ;  /* 0x00000007ff967e24 */ /* 0x000fe2000f8e00ff */
[----:B------:R-:W-:-:S02]  /*15c0*/  ULOP3.LUT UR16, UR6, 0x18, URZ, 0x3c, !UPT ;  /* 0x0000001806107892 */ /* 0x000fc4000f8e3c3f */
[----:B------:R-:W-:Y:S01]  /*15d0*/  ULEA UR15, UR15, UR21, 0x3 ;  /* 0x000000150f0f7291 */ /* 0x000fe2000f8e183f */
[----:B------:R-:W-:Y:S02]  /*15e0*/  ULDC UR6, c[0x0][0x284] ;  /* 0x0000a10000067ab9 */ /* 0x000fe40000000800 */
[----:B------:R-:W-:-:S09]  /*15f0*/  VIADD R17, R20, UR6 ;  /* 0x0000000614117c36 */ /* 0x000fd20008000000 */
.L_x_173:
[----:B------:R-:W-:Y:S01]  /*1600*/  SHF.L.U32 R18, R150, 0x1f, RZ ;  /* 0x0000001f96127819 */ /* 0x000fe200000006ff */
[----:B------:R-:W0:Y:S01]  /*1610*/  LDC R19, c[0x0][0x28c] ;  /* 0x0000a300ff137b82 */ /* 0x000e220000000800 */
[----:B------:R-:W-:Y:S01]  /*1620*/  UMOV UR6, URZ ;  /* 0x0000003f00067c82 */ /* 0x000fe20008000000 */
[----:B------:R-:W-:Y:S01]  /*1630*/  UMOV UR17, UR5 ;  /* 0x0000000500117c82 */ /* 0x000fe20008000000 */
[----:B-1----:R-:W1:Y:S01]  /*1640*/  SYNCS.PHASECHK.TRANS64.TRYWAIT P0, [UR15+-0x8], R18 ;  /* 0xfffff812ff0075a7 */ /* 0x002e62000800014f */
[----:B0-----:R-:W-:Y:S01]  /*1650*/  ISETP.GE.AND P1, PT, R19, 0x1, PT ;  /* 0x000000011300780c */ /* 0x001fe20003f26270 */
[----:B-1-34-:R-:W-:-:S12]  /*1660*/  @!P0 BRA `(.L_x_19) ;  /* 0x0000007800608947 */ /* 0x01afd80003800000 */
.L_x_194:
[----:B------:R-:W-:Y:S01]  /*1670*/  UMOV UR7, URZ ;  /* 0x0000003f00077c82 */ /* 0x000fe20008000000 */
[----:B------:R-:W-:Y:S01]  /*1680*/  UMOV UR8, URZ ;  /* 0x0000003f00087c82 */ /* 0x000fe20008000000 */
[----:B------:R-:W-:Y:S02]  /*1690*/  CS2R R88, SRZ ;  /* 0x0000000000587805 */ /* 0x000fe4000001ff00 */
[----:B------:R-:W-:Y:S02]  /*16a0*/  CS2R R22, SRZ ;  /* 0x0000000000167805 */ /* 0x000fe4000001ff00 */
[----:B------:R-:W-:Y:S02]  /*16b0*/  CS2R R90, SRZ ;  /* 0x00000000005a7805 */ /* 0x000fe4000001ff00 */
[----:B------:R-:W-:Y:S02]  /*16c0*/  CS2R R92, SRZ ;  /* 0x00000000005c7805 */ /* 0x000fe4000001ff00 */
[----:B------:R-:W-:-:S02]  /*16d0*/  CS2R R94, SRZ ;  /* 0x00000000005e7805 */ /* 0x000fc4000001ff00 */
[----:B------:R-:W-:Y:S02]  /*16e0*/  CS2R R96, SRZ ;  /* 0x0000000000607805 */ /* 0x000fe4000001ff00 */
        /* <DEDUP_REMOVED lines=24> */
[----:B------:R-:W-:Y:S01]  /*1870*/  CS2R R146, SRZ ;  /* 0x0000000000927805 */ /* 0x000fe2000001ff00 */
[----:B------:R-:W-:Y:S01]  /*1880*/  IMAD.MOV.U32 R149, RZ, RZ, RZ ;  /* 0x000000ffff957224 */ /* 0x000fe200078e00ff */
[----:B------:R-:W-:Y:S01]  /*1890*/  CS2R R24, SRZ ;  /* 0x0000000000187805 */ /* 0x000fe2000001ff00 */
[----:B------:R-:W-:Y:S01]  /*18a0*/  IMAD.MOV.U32 R151, RZ, RZ, RZ ;  /* 0x000000ffff977224 */ /* 0x000fe200078e00ff */
[----:B------:R-:W-:Y:S01]  /*18b0*/  CS2R R26, SRZ ;  /* 0x00000000001a7805 */ /* 0x000fe2000001ff00 */
[----:B------:R-:W-:Y:S01]  /*18c0*/  IMAD.U32 R152, RZ, RZ, UR4 ;  /* 0x00000004ff987e24 */ /* 0x000fe2000f8e00ff */
        /* <DEDUP_REMOVED lines=29> */
[----:B------:R-:W-:Y:S01]  /*1aa0*/  CS2R R86, SRZ ;  /* 0x0000000000567805 */ /* 0x000fe2000001ff00 */
[----:B------:R-:W-:Y:S06]  /*1ab0*/  @!P1 BRA `(.L_x_20) ;  /* 0x0000000800289947 */ /* 0x000fec0003800000 */
[----:B------:R-:W-:-:S13]  /*1ac0*/  ISETP.NE.AND P1, PT, R148, 0x3, PT ;  /* 0x000000039400780c */ /* 0x000fda0003f25270 */
[----:B------:R-:W-:Y:S05]  /*1ad0*/  @!P1 BRA `(.L_x_21) ;  /* 0x0000000000049947 */ /* 0x000fea0003800000 */
[----:B------:R-:W-:Y:S01]  /*1ae0*/  BPT.TRAP 0x1 ;  /* 0x000000040000795c */ /* 0x000fe20000300000 */
.L_x_21:
[----:B------:R-:W-:Y:S01]  /*1af0*/  ULEA UR6, UR5, UR12, 0x3 ;  /* 0x0000000c05067291 */ /* 0x000fe2000f8e183f */
[----:B0-----:R-:W-:-:S05]  /*1b00*/  IMAD.U32 R18, RZ, RZ, UR4 ;  /* 0x00000004ff127e24 */ /* 0x001fca000f8e00ff */
[----:B------:R-:W-:-:S04]  /*1b10*/  SHF.L.U32 R18, R18, 0x1f, RZ ;  /* 0x0000001f12127819 */ /* 0x000fc800000006ff */
[----:B------:R0:W1:Y:S01]  /*1b20*/  SYNCS.PHASECHK.TRANS64.TRYWAIT P0, [UR6], R18 ;  /* 0x00000012ff0075a7 */ /* 0x0000620008000146 */
[----:B------:R-:W-:Y:S05]  /*1b30*/  @!P1 BRA `(.L_x_22) ;  /* 0x0000000000049947 */ /* 0x000fea0003800000 */
[----:B------:R-:W-:Y:S01]  /*1b40*/  BPT.TRAP 0x1 ;  /* 0x000000040000795c */ /* 0x000fe20000300000 */
.L_x_22:
[----:B-1----:R-:W-:Y:S05]  /*1b50*/  @P0 BRA `(.L_x_23) ;  /* 0x0000000000080947 */ /* 0x002fea0003800000 */
[----:B------:R-:W1:Y:S02]  /*1b60*/  SYNCS.PHASECHK.TRANS64.TRYWAIT P0, [UR6], R18 ;  /* 0x00000012ff0075a7 */ /* 0x000e640008000146 */
[----:B-1----:R-:W-:Y:S05]  /*1b70*/  @!P0 BRA `(.L_x_24) ;  /* 0x0000007400348947 */ /* 0x002fea0003800000 */
.L_x_23:
[----:B------:R-:W-:Y:S01]  /*1b80*/  UIADD3 UR7, UR12, 0x1900, URZ ;  /* 0x000019000c077890 */ /* 0x000fe2000fffe03f */
[----:B------:R-:W-:Y:S01]  /*1b90*/  WARPGROUP.ARRIVE ;  /* 0x00000000000079c5 */ /* 0x000fe20000000000 */
[----:B------:R-:W-:Y:S01]  /*1ba0*/  UIADD3 UR6, UR12, 0x100, URZ ;  /* 0x000001000c067890 */ /* 0x000fe2000fffe03f */
[----:B------:R-:W-:Y:S01]  /*1bb0*/  CS2R R88, SRZ ;  /* 0x0000000000587805 */ /* 0x000fe2000001ff00 */
[----:B------:R-:W-:Y:S01]  /*1bc0*/  USHF.R.U32.HI UR7, URZ, 0x4, UR7 ;  /* 0x000000043f077899 */ /* 0x000fe20008011607 */
[----:B------:R-:W-:Y:S01]  /*1bd0*/  CS2R R22, SRZ ;  /* 0x0000000000167805 */ /* 0x000fe2000001ff00 */
[----:B------:R-:W-:Y:S01]  /*1be0*/  USHF.R.U32.HI UR6, URZ, 0x4, UR6 ;  /* 0x000000043f067899 */ /* 0x000fe20008011606 */
[----:B------:R-:W-:Y:S01]  /*1bf0*/  CS2R R90, SRZ ;  /* 0x00000000005a7805 */ /* 0x000fe2000001ff00 */
[----:B------:R-:W-:Y:S01]  /*1c00*/  ULOP3.LUT UR7, UR7, 0x3fff, URZ, 0xc0, !UPT ;  /* 0x00003fff07077892 */ /* 0x000fe2000f8ec03f */
[----:B------:R-:W-:Y:S01]  /*1c10*/  CS2R R92, SRZ ;  /* 0x00000000005c7805 */ /* 0x000fe2000001ff00 */
[----:B------:R-:W-:Y:S01]  /*1c20*/  ULOP3.LUT UR6, UR6, 0x3fff, URZ, 0xc0, !UPT ;  /* 0x00003fff06067892 */ /* 0x000fe2000f8ec03f */
[----:B------:R-:W-:Y:S01]  /*1c30*/  CS2R R94, SRZ ;  /* 0x00000000005e7805 */ /* 0x000fe2000001ff00 */
[----:B------:R-:W-:Y:S01]  /*1c40*/  ULOP3.LUT UR7, UR7, 0x10000, URZ, 0xfc, !UPT ;  /* 0x0001000007077892 */ /* 0x000fe2000f8efc3f */
[----:B------:R-:W-:Y:S01]  /*1c50*/  CS2R R96, SRZ ;  /* 0x0000000000607805 */ /* 0x000fe2000001ff00 */
[----:B------:R-:W-:Y:S01]  /*1c60*/  ULOP3.LUT UR6, UR6, 0x10000, URZ, 0xfc, !UPT ;  /* 0x0001000006067892 */ /* 0x000fe2000f8efc3f */
[----:B------:R-:W-:Y:S01]  /*1c70*/  CS2R R98, SRZ ;  /* 0x0000000000627805 */ /* 0x000fe2000001ff00 */
[----:B------:R-:W-:Y:S01]  /*1c80*/  ULEA UR10, UR5, UR7, 0x8 ;  /* 0x00000007050a7291 */ /* 0x000fe2000f8e403f */
[----:B------:R-:W-:Y:S01]  /*1c90*/  CS2R R102, SRZ ;  /* 0x0000000000667805 */ /* 0x000fe2000001ff00 */
[----:B------:R-:W-:Y:S01]  /*1ca0*/  ULEA UR8, UR5, UR6, 0x7 ;  /* 0x0000000605087291 */ /* 0x000fe2000f8e383f */
[----:B------:R-:W-:Y:S01]  /*1cb0*/  CS2R R100, SRZ ;  /* 0x0000000000647805 */ /* 0x000fe2000001ff00 */
[----:B------:R-:W-:Y:S01]  /*1cc0*/  ULDC UR7, c[0x0][0x50c] ;  /* 0x0001430000077ab9 */ /* 0x000fe20000000800 */
[----:B------:R-:W-:Y:S01]  /*1cd0*/  UMOV UR9, 0xc0000010 ;  /* 0xc000001000097882 */ /* 0x000fe20000000000 */
[----:B------:R-:W-:Y:S01]  /*1ce0*/  UISETP.NE.AND UP0, UPT, UR7, 0x1, UPT ;  /* 0x000000010700788c */ /* 0x000fe2000bf05270 */
[----:B------:R-:W-:Y:S01]  /*1cf0*/  CS2R R104, SRZ ;  /* 0x0000000000687805 */ /* 0x000fe2000001ff00 */
[----:B------:R-:W-:Y:S01]  /*1d00*/  UMOV UR11, 0xc0000010 ;  /* 0xc0000010000b7882 */ /* 0x000fe20000000000 */
[----:B------:R-:W-:Y:S01]  /*1d10*/  UMOV UR6, 0x1 ;  /* 0x0000000100067882 */ /* 0x000fe20000000000 */
[----:B------:R-:W-:Y:S01]  /*1d20*/  USEL UR7, URZ, 0x1, UP0 ;  /* 0x000000013f077887 */ /* 0x000fe20008000000 */
[----:B------:R-:W-:Y:S01]  /*1d30*/  QGMMA.64x128x32.F32.E5M2.E5M2 R24, gdesc[UR8], RZ, !UPT, gsb0 ;  /* 0x01e00000081879f3 */ /* 0x000fe2000c0038ff */
[----:B------:R-:W-:-:S02]  /*1d40*/  CS2R R106, SRZ ;  /* 0x00000000006a7805 */ /* 0x000fc4000001ff00 */
[----:B------:R-:W-:Y:S02]  /*1d50*/  CS2R R108, SRZ ;  /* 0x00000000006c7805 */ /* 0x000fe4000001ff00 */
[----:B------:R-:W-:Y:S02]  /*1d60*/  CS2R R110, SRZ ;  /* 0x00000000006e7805 */ /* 0x000fe4000001ff00 */
[----:B------:R-:W-:Y:S02]  /*1d70*/  CS2R R112, SRZ ;  /* 0x0000000000707805 */ /* 0x000fe4000001ff00 */
[----:B------:R-:W-:Y:S02]  /*1d80*/  ISETP.NE.AND P0, PT, RZ, UR7, PT ;  /* 0x00000007ff007c0c */ /* 0x000fe4000bf05270 */
        /* <DEDUP_REMOVED lines=16> */
[----:B------:R-:W-:Y:S01]  /*1e90*/  CS2R R146, SRZ ;  /* 0x0000000000927805 */ /* 0x000fe2000001ff00 */
[----:B------:R-:W-:Y:S02]  /*1ea0*/  IMAD.MOV.U32 R149, RZ, RZ, RZ ;  /* 0x000000ffff957224 */ /* 0x000fe400078e00ff */
[----:B------:R-:W-:Y:S01]  /*1eb0*/  IMAD.MOV.U32 R151, RZ, RZ, RZ ;  /* 0x000000ffff977224 */ /* 0x000fe200078e00ff */
[----:B------:R-:W-:Y:S06]  /*1ec0*/  @!P0 BRA `(.L_x_25) ;  /* 0x0000000400088947 */ /* 0x000fec0003800000 */
[----:B------:R-:W-:Y:S02]  /*1ed0*/  WARPGROUP.DEPBAR.LE gsb0, 0x0 ;  /* 0x00008000000079c5 */ /* 0x000fe40000010000 */
[----:B------:R-:W-:-:S01]  /*1ee0*/  FADD R151, RZ, R24 ;  /* 0x00000018ff977221 */ /* 0x000fc20000000000 */
[----:B------:R-:W-:Y:S01]  /*1ef0*/  FADD R146, RZ, R25 ;  /* 0x00000019ff927221 */ /* 0x000fe20000000000 */
        /* <DEDUP_REMOVED lines=62> */
[----:B------:R-:W-:-:S06]  /*22e0*/  UMOV UR6, URZ ;  /* 0x0000003f00067c82 */ /* 0x000fcc0008000000 */
.L_x_25:
[----:B------:R-:W-:-:S04]  /*22f0*/  UIADD3 UR17, UR5, 0x1, URZ ;  /* 0x0000000105117890 */ /* 0x000fc8000fffe03f */
[----:B------:R-:W-:-:S04]  /*2300*/  UISETP.NE.AND UP0, UPT, UR17, 0x3, UPT ;  /* 0x000000031100788c */ /* 0x000fc8000bf05270 */
[----:B------:R-:W-:Y:S02]  /*2310*/  USEL UR8, URZ, 0x1, UP0 ;  /* 0x000000013f087887 */ /* 0x000fe40008000000 */
[----:B------:R-:W-:Y:S02]  /*2320*/  USEL UR17, UR17, URZ, UP0 ;  /* 0x0000003f11117287 */ /* 0x000fe40008000000 */
[----:B------:R-:W-:-:S06]  /*2330*/  ULOP3.LUT UR8, UR4, UR8, URZ, 0x3c, !UPT ;  /* 0x0000000804087292 */ /* 0x000fcc000f8e3c3f */
[----:B------:R-:W-:Y:S01]  /*2340*/  IMAD.U32 R152, RZ, RZ, UR8 ;  /* 0x00000008ff987e24 */ /* 0x000fe2000f8e00ff */
[----:B------:R-:W-:-:S06]  /*2350*/  UMOV UR8, 0x1 ;  /* 0x0000000100087882 */ /* 0x000fcc0000000000 */
.L_x_20:
[----:B------:R-:W-:-:S06]  /*2360*/  UISETP.GE.AND UP0, UPT, UR14, 0x1, UPT ;  /* 0x000000010e00788c */ /* 0x000fcc000bf06270 */
[----:B------:R-:W-:-:S13]  /*2370*/  PLOP3.LUT P0, PT, PT, PT, UP0, 0x80, 0x0 ;  /* 0x000000000000781c */ /* 0x000fda0003f0f008 */
[----:B------:R-:W-:Y:S05]  /*2380*/  @!P0 BRA `(.L_x_26) ;  /* 0x0000000400f48947 */ /* 0x000fea0003800000 */
[----:B01----:R-:W-:Y:S01]  /*2390*/  IMAD.U32 R18, RZ, RZ, UR14 ;  /* 0x0000000eff127e24 */ /* 0x003fe2000f8e00ff */
[----:B------:R-:W-:Y:S01]  /*23a0*/  ULDC UR23, c[0x0][0x50c] ;  /* 0x0001430000177ab9 */ /* 0x000fe20000000800 */
[----:B------:R-:W-:-:S07]  /*23b0*/  IMAD.U32 R19, RZ, RZ, UR5 ;  /* 0x00000005ff137e24 */ /* 0x000fce000f8e00ff */
.L_x_34:
[----:B------:R-:W-:-:S13]  /*23c0*/  ISETP.NE.AND P1, PT, R148, 0x3, PT ;  /* 0x000000039400780c */ /* 0x000fda0003f25270 */
[----:B------:R-:W-:Y:S05]  /*23d0*/  @!P1 BRA `(.L_x_27) ;  /* 0x0000000000049947 */ /* 0x000fea0003800000 */
[----:B------:R-:W-:Y:S01]  /*23e0*/  BPT.TRAP 0x1 ;  /* 0x000000040000795c */ /* 0x000fe20000300000 */
.L_x_27:
[----:B------:R-:W-:Y:S01]  /*23f0*/  ULEA UR9, UR17, UR12, 0x3 ;  /* 0x0000000c11097291 */ /* 0x000fe2000f8e183f */
[----:B------:R-:W-:-:S08]  /*2400*/  SHF.L.U32 R20, R152, 0x1f, RZ ;  /* 0x0000001f98147819 */ /* 0x000fd000000006ff */
[----:B------:R0:W1:Y:S01]  /*2410*/  SYNCS.PHASECHK.TRANS64.TRYWAIT P0, [UR9], R20 ;  /* 0x00000014ff0075a7 */ /* 0x0000620008000149 */
[----:B------:R-:W-:Y:S05]  /*2420*/  @!P1 BRA `(.L_x_28) ;  /* 0x0000000000049947 */ /* 0x000fea0003800000 */
[----:B------:R-:W-:Y:S01]  /*2430*/  BPT.TRAP 0x1 ;  /* 0x000000040000795c */ /* 0x000fe20000300000 */
.L_x_28:
[----:B-1----:R-:W-:Y:S05]  /*2440*/  @P0 BRA `(.L_x_29) ;  /* 0x0000000000080947 */ /* 0x002fea0003800000 */
[----:B------:R-:W1:Y:S02]  /*2450*/  SYNCS.PHASECHK.TRANS64.TRYWAIT P0, [UR9], R20 ;  /* 0x00000014ff0075a7 */ /* 0x000e640008000149 */
[----:B-1----:R-:W-:Y:S05]  /*2460*/  @!P0 BRA `(.L_x_30) ;  /* 0x0000006c00108947 */ /* 0x002fea0003800000 */
.L_x_29:
[----:B------:R-:W-:Y:S01]  /*2470*/  UIADD3 UR9, UR12, 0x100, URZ ;  /* 0x000001000c097890 */ /* 0x000fe2000fffe03f */
[----:B------:R-:W-:Y:S01]  /*2480*/  WARPGROUP.ARRIVE ;  /* 0x00000000000079c5 */ /* 0x000fe20000000000 */
[----:B------:R-:W-:Y:S02]  /*2490*/  UIADD3 UR10, UR12, 0x1900, URZ ;  /* 0x000019000c0a7890 */ /* 0x000fe4000fffe03f */
[----:B------:R-:W-:Y:S02]  /*24a0*/  UISETP.NE.AND UP0, UPT, UR7, URZ, UPT ;  /* 0x0000003f0700728c */ /* 0x000fe4000bf05270 */
[----:B------:R-:W-:Y:S02]  /*24b0*/  USHF.R.U32.HI UR9, URZ, 0x4, UR9 ;  /* 0x000000043f097899 */ /* 0x000fe40008011609 */
[----:B------:R-:W-:Y:S02]  /*24c0*/  USHF.R.U32.HI UR10, URZ, 0x4, UR10 ;  /* 0x000000043f0a7899 */ /* 0x000fe4000801160a */
[----:B------:R-:W-:-:S02]  /*24d0*/  USEL UR8, UR8, URZ, !UP0 ;  /* 0x0000003f08087287 */ /* 0x000fc4000c000000 */
[----:B------:R-:W-:Y:S02]  /*24e0*/  ULOP3.LUT UR9, UR9, 0x3fff, URZ, 0xc0, !UPT ;  /* 0x00003fff09097892 */ /* 0x000fe4000f8ec03f */
[----:B------:R-:W-:Y:S02]  /*24f0*/  ULOP3.LUT UR10, UR10, 0x3fff, URZ, 0xc0, !UPT ;  /* 0x00003fff0a0a7892 */ /* 0x000fe4000f8ec03f */
[----:B------:R-:W-:Y:S02]  /*2500*/  UISETP.NE.U32.AND UP0, UPT, UR8, URZ, UPT ;  /* 0x0000003f0800728c */ /* 0x000fe4000bf05070 */
[----:B------:R-:W-:Y:S02]  /*2510*/  ULOP3.LUT UR8, UR9, 0x10000, URZ, 0xfc, !UPT ;  /* 0x0001000009087892 */ /* 0x000fe4000f8efc3f */
[----:B------:R-:W-:Y:S02]  /*2520*/  ULOP3.LUT UR10, UR10, 0x10000, URZ, 0xfc, !UPT ;  /* 0x000100000a0a7892 */ /* 0x000fe4000f8efc3f */
[----:B------:R-:W-:-:S02]  /*2530*/  ULEA UR8, UR17, UR8, 0x7 ;  /* 0x0000000811087291 */ /* 0x000fc4000f8e383f */
[----:B------:R-:W-:Y:S01]  /*2540*/  ULEA UR10, UR17, UR10, 0x8 ;  /* 0x0000000a110a7291 */ /* 0x000fe2000f8e403f */
[----:B------:R-:W-:Y:S01]  /*2550*/  UMOV UR9, 0xc0000010 ;  /* 0xc000001000097882 */ /* 0x000fe20000000000 */
[----:B------:R-:W-:Y:S01]  /*2560*/  UMOV UR11, 0xc0000010 ;  /* 0xc0000010000b7882 */ /* 0x000fe20000000000 */
[----:B------:R-:W-:-:S06]  /*2570*/  UIADD3 UR6, UR6, 0x1, URZ ;  /* 0x0000000106067890 */ /* 0x000fcc000fffe03f */
[----:B------:R-:W-:Y:S01]  /*2580*/  QGMMA.64x128x32.F32.E5M2.E5M2 R24, gdesc[UR8], R24, UP0, gsb0 ;  /* 0x01e00000081879f3 */ /* 0x000fe2000b803818 */
[----:B------:R-:W-:-:S04]  /*2590*/  UISETP.NE.AND UP0, UPT, UR6, UR23, UPT ;  /* 0x000000170600728c */ /* 0x000fc8000bf05270 */
[----:B------:R-:W-:-:S06]  /*25a0*/  USEL UR7, URZ, 0x1, UP0 ;  /* 0x000000013f077887 */ /* 0x000fcc0008000000 */
[----:B------:R-:W-:Y:S01]  /*25b0*/  ISETP.NE.AND P0, PT, RZ, UR7, PT ;  /* 0x00000007ff007c0c */ /* 0x000fe2000bf05270 */
[----:B------:R-:W-:-:S12]  /*25c0*/  WARPGROUP.DEPBAR.LE gsb0, 0x1 ;  /* 0x00008000000079c5 */ /* 0x000fd80000010100 */
[----:B------:R-:W-:Y:S05]  /*25d0*/  @!P0 BRA `(.L_x_31) ;  /* 0x0000000400088947 */ /* 0x000fea0003800000 */
[----:B------:R-:W-:Y:S02]  /*25e0*/  WARPGROUP.DEPBAR.LE gsb0, 0x0 ;  /* 0x00008000000079c5 */ /* 0x000fe40000010000 */
[----:B------:R-:W-:-:S01]  /*25f0*/  FADD R151, R24, R151 ;  /* 0x0000009718977221 */ /* 0x000fc20000000000 */
[----:B------:R-:W-:Y:S01]  /*2600*/  FADD R146, R25, R146 ;  /* 0x0000009219927221 */ /* 0x000fe20000000000 */
        /* <DEDUP_REMOVED lines=62> */
[----:B------:R-:W-:-:S06]  /*29f0*/  UMOV UR6, URZ ;  /* 0x0000003f00067c82 */ /* 0x000fcc0008000000 */
.L_x_31:
[----:B------:R-:W-:Y:S05]  /*2a00*/  @!P1 BRA `(.L_x_32) ;  /* 0x0000000000049947 */ /* 0x000fea0003800000 */
[----:B------:R-:W-:Y:S01]  /*2a10*/  BPT.TRAP 0x1 ;  /* 0x000000040000795c */ /* 0x000fe20000300000 */
.L_x_32:
[----:B------:R-:W-:-:S13]  /*2a20*/  ISETP.NE.AND P0, PT, R13, RZ, PT ;  /* 0x000000ff0d00720c */ /* 0x000fda0003f05270 */
[----:B01----:R-:W-:-:S05]  /*2a30*/  @P0 LEA R20, R19, UR12, 0x3 ;  /* 0x0000000c13140c11 */ /* 0x003fca000f8e18ff */
[----:B------:R-:W-:-:S05]  /*2a40*/  @P0 VIADD R21, R20, 0x18 ;  /* 0x0000001814150836 */ /* 0x000fca0000000000 */
[----:B------:R-:W-:-:S04]  /*2a50*/  @P0 PRMT R21, R12, 0x654, R21 ;  /* 0x000006540c150816 */ /* 0x000fc80000000015 */
[----:B------:R0:W-:Y:S01]  /*2a60*/  @P0 SYNCS.ARRIVE.TRANS64.RED.A1T0 RZ, [R21+URZ], RZ ;  /* 0x000000ff15ff09a7 */ /* 0x0001e2000810043f */
[----:B------:R-:W-:-:S13]  /*2a70*/  ISETP.GT.U32.AND P0, PT, R7, 0x1, PT ;  /* 0x000000010700780c */ /* 0x000fda0003f04070 */
[----:B0-----:R-:W-:Y:S05]  /*2a80*/  @P0 BRA `(.L_x_33) ;  /* 0x0000000000040947 */ /* 0x001fea0003800000 */
[----:B------:R-:W-:Y:S01]  /*2a90*/  BPT.TRAP 0x1 ;  /* 0x000000040000795c */ /* 0x000fe20000300000 */
.L_x_33:
[----:B------:R-:W-:Y:S01]  /*2aa0*/  UIADD3 UR17, UR17, 0x1, URZ ;  /* 0x0000000111117890 */ /* 0x000fe2000fffe03f */
[C---:B------:R-:W-:Y:S01]  /*2ab0*/  ISETP.GT.AND P1, PT, R18.reuse, 0x1, PT ;  /* 0x000000011200780c */ /* 0x040fe20003f24270 */
[----:B------:R-:W-:Y:S02]  /*2ac0*/  VIADD R19, R19, 0x1 ;  /* 0x0000000113137836 */ /* 0x000fe40000000000 */
[----:B------:R-:W-:Y:S01]  /*2ad0*/  UISETP.NE.AND UP0, UPT, UR17, 0x3, UPT ;  /* 0x000000031100788c */ /* 0x000fe2000bf05270 */
[----:B------:R-:W-:Y:S02]  /*2ae0*/  VIADD R18, R18, 0xffffffff ;  /* 0xffffffff12127836 */ /* 0x000fe40000000000 */
[C---:B------:R-:W-:Y:S01]  /*2af0*/  ISETP.NE.AND P0, PT, R19.reuse, 0x3, PT ;  /* 0x000000031300780c */ /* 0x040fe20003f05270 */
[----:B------:R-:W-:Y:S02]  /*2b00*/  USEL UR8, URZ, 0x1, UP0 ;  /* 0x000000013f087887 */ /* 0x000fe40008000000 */
[----:B------:R-:W-:Y:S01]  /*2b10*/  USEL UR17, UR17, URZ, UP0 ;  /* 0x0000003f11117287 */ /* 0x000fe20008000000 */
[----:B------:R-:W-:-:S03]  /*2b20*/  SEL R19, R19, RZ, P0 ;  /* 0x000000ff13137207 */ /* 0x000fc60000000000 */
[----:B------:R-:W-:Y:S01]  /*2b30*/  LOP3.LUT R152, R152, UR8, RZ, 0x3c, !PT ;  /* 0x0000000898987c12 */ /* 0x000fe2000f8e3cff */
[----:B------:R-:W-:Y:S01]  /*2b40*/  UMOV UR8, 0x1 ;  /* 0x0000000100087882 */ /* 0x000fe20000000000 */
[----:B------:R-:W-:Y:S06]  /*2b50*/  @P1 BRA `(.L_x_34) ;  /* 0xfffffff800181947 */ /* 0x000fec000383ffff */
.L_x_26:
[----:B------:R-:W-:Y:S01]  /*2b60*/  UISETP.NE.AND UP0, UPT, UR6, URZ, UPT ;  /* 0x0000003f0600728c */ /* 0x000fe2000bf05270 */
[----:B01----:R-:W0:Y:S01]  /*2b70*/  LDC R18, c[0x0][0x28c] ;  /* 0x0000a300ff127b82 */ /* 0x003e220000000800 */
[----:B------:R-:W-:Y:S02]  /*2b80*/  IMAD.U32 R19, RZ, RZ, UR22 ;  /* 0x00000016ff137e24 */ /* 0x000fe4000f8e00ff */
[----:B------:R-:W-:-:S06]  /*2b90*/  USEL UR6, URZ, 0x1, !UP0 ;  /* 0x000000013f067887 */ /* 0x000fcc000c000000 */
[----:B------:R-:W-:-:S13]  /*2ba0*/  ISETP.NE.AND P0, PT, RZ, UR6, PT ;  /* 0x00000006ff007c0c */ /* 0x000fda000bf05270 */
[----:B------:R-:W-:Y:S05]  /*2bb0*/  @!P0 BRA `(.L_x_35) ;  /* 0x0000000400048947 */ /* 0x000fea0003800000 */
[----:B------:R-:W-:Y:S02]  /*2bc0*/  WARPGROUP.DEPBAR.LE gsb0, 0x0 ;  /* 0x00008000000079c5 */ /* 0x000fe40000010000 */
[----:B------:R-:W-:Y:S01]  /*2bd0*/  FADD R151, R24, R151 ;  /* 0x0000009718977221 */ /* 0x000fe20000000000 */
        /* <DEDUP_REMOVED lines=62> */
[----:B------:R-:W-:-:S07]  /*2fc0*/  FADD R88, R88, R87 ;  /* 0x0000005758587221 */ /* 0x000fce0000000000 */
.L_x_35:
[----:B0-----:R-:W-:Y:S01]  /*2fd0*/  ISETP.GE.AND P0, PT, R18, 0x1, PT ;  /* 0x000000011200780c */ /* 0x001fe20003f06270 */
[----:B------:R0:W-:Y:S01]  /*2fe0*/  SYNCS.ARRIVE.TRANS64.A1T0 RZ, [R19+UR21], RZ ;  /* 0x000000ff13ff79a7 */ /* 0x0001e20008100015 */
[----:B------:R-:W-:-:S11]  /*2ff0*/  WARPGROUP.DEPBAR.LE gsb0, 0x0 ;  /* 0x00008000000079c5 */ /* 0x000fd60000010000 */
[----:B------:R-:W-:Y:S05]  /*3000*/  @!P0 BRA `(.L_x_36) ;  /* 0x0000000000488947 */ /* 0x000fea0003800000 */
[----:B------:R-:W-:-:S13]  /*3010*/  ISETP.NE.AND P0, PT, R148, 0x3, PT ;  /* 0x000000039400780c */ /* 0x000fda0003f05270 */
[----:B------:R-:W-:Y:S05]  /*3020*/  @!P0 BRA `(.L_x_37) ;  /* 0x0000000000048947 */ /* 0x000fea0003800000 */
[----:B------:R-:W-:Y:S01]  /*3030*/  BPT.TRAP 0x1 ;  /* 0x000000040000795c */ /* 0x000fe20000300000 */
.L_x_37:
[----:B------:R-:W-:-:S13]  /*3040*/  ISETP.NE.AND P0, PT, R13, RZ, PT ;  /* 0x000000ff0d00720c */ /* 0x000fda0003f05270 */
[----:B------:R-:W-:-:S05]  /*3050*/  VOTEU.ANY UP0, P0 ;  /* 0x00000000003f7886 */ /* 0x000fca0000000100 */
[----:B------:R-:W-:-:S06]  /*3060*/  @UP0 UIADD3 UR6, UR14, UR5, URZ ;  /* 0x000000050e060290 */ /* 0x000fcc000fffe03f */
[----:B------:R-:W-:Y:S02]  /*3070*/  IMAD.U32 R18, RZ, RZ, UR6 ;  /* 0x00000006ff127e24 */ /* 0x000fe4000f8e00ff */
[----:B------:R-:W-:Y:S02]  /*3080*/  IMAD.U32 R21, RZ, RZ, UR6 ;  /* 0x00000006ff157e24 */ /* 0x000fe4000f8e00ff */
[----:B0-----:R-:W-:-:S05]  /*3090*/  @P0 IMAD.WIDE.U32 R18, R18, -0x55555555, RZ ;  /* 0xaaaaaaab12120825 */ /* 0x001fca00078e00ff */
[----:B------:R-:W-:-:S05]  /*30a0*/  @P0 SHF.R.U32.HI R18, RZ, 0x1, R19 ;  /* 0x00000001ff120819 */ /* 0x000fca0000011613 */
[----:B------:R-:W-:-:S05]  /*30b0*/  @P0 IMAD R18, R18, -0x3, R21 ;  /* 0xfffffffd12120824 */ /* 0x000fca00078e0215 */
[----:B------:R-:W-:-:S05]  /*30c0*/  @P0 LEA R18, R18, UR12, 0x3 ;  /* 0x0000000c12120c11 */ /* 0x000fca000f8e18ff */
[----:B------:R-:W-:-:S05]  /*30d0*/  @P0 VIADD R19, R18, 0x18 ;  /* 0x0000001812130836 */ /* 0x000fca0000000000 */
[----:B------:R-:W-:-:S04]  /*30e0*/  @P0 PRMT R19, R12, 0x654, R19 ;  /* 0x000006540c130816 */ /* 0x000fc80000000013 */
[----:B------:R1:W-:Y:S01]  /*30f0*/  @P0 SYNCS.ARRIVE.TRANS64.RED.A1T0 RZ, [R19+URZ], RZ ;  /* 0x000000ff13ff09a7 */ /* 0x0003e2000810043f */
[----:B------:R-:W-:-:S13]  /*3100*/  ISETP.GT.U32.AND P0, PT, R7, 0x1, PT ;  /* 0x000000010700780c */ /* 0x000fda0003f04070 */
[----:B-1----:R-:W-:Y:S05]  /*3110*/  @P0 BRA `(.L_x_36) ;  /* 0x0000000000040947 */ /* 0x002fea0003800000 */
[----:B------:R-:W-:Y:S01]  /*3120*/  BPT.TRAP 0x1 ;  /* 0x000000040000795c */ /* 0x000fe20000300000 */
.L_x_36:
[----:B------:R-:W-:Y:S01]  /*3130*/  SHF.L.U32 R18, R150, 0x1f, RZ ;  /* 0x0000001f96127819 */ /* 0x000fe200000006ff */
[----:B------:R-:W-:Y:S01]  /*3140*/  UIADD3 UR5, UR20, UR5, URZ ;  /* 0x0000000514057290 */ /* 0x000fe2000fffe03f */
[----:B------:R-:W1:Y:S01]  /*3150*/  LDC R29, c[0x0][0x288] ;  /* 0x0000a200ff1d7b82 */ /* 0x000e620000000800 */
[----:B------:R-:W-:Y:S01]  /*3160*/  UISETP.GE.U32.AND UP1, UPT, UR20, 0x3, UPT ;  /* 0x000000031400788c */ /* 0x000fe2000bf26070 */
[----:B------:R-:W-:Y:S01]  /*3170*/  IMAD.SHL.U32 R26, R16, 0x2, RZ ;  /* 0x00000002101a7824 */ /* 0x000fe200078e00ff */
[----:B------:R-:W-:Y:S02]  /*3180*/  UISETP.GT.U32.AND UP0, UPT, UR5, 0x2, UPT ;  /* 0x000000020500788c */ /* 0x000fe4000bf04070 */
[----:B------:R-:W-:Y:S02]  /*3190*/  UIMAD.WIDE.U32 UR6, UR5, -0x55555555, URZ ;  /* 0xaaaaaaab050678a5 */ /* 0x000fe4000f8e003f */
[----:B------:R-:W-:Y:S01]  /*31a0*/  UISETP.LT.U32.AND UP0, UPT, UR20, 0x3, UP0 ;  /* 0x000000031400788c */ /* 0x000fe20008701070 */
[----:B------:R-:W4:Y:S01]  /*31b0*/  SYNCS.PHASECHK.TRANS64.TRYWAIT P0, [UR15+0x8], R18 ;  /* 0x00000812ff0075a7 */ /* 0x000f22000800014f */
[----:B------:R-:W-:Y:S01]  /*31c0*/  USHF.R.U32.HI UR6, URZ, 0x1, UR7 ;  /* 0x000000013f067899 */ /* 0x000fe20008011607 */
[----:B------:R-:W-:Y:S01]  /*31d0*/  SHF.R.S32.HI R27, RZ, 0x1f, R26 ;  /* 0x0000001fff1b7819 */ /* 0x000fe2000001141a */
[----:B------:R-:W-:-:S02]  /*31e0*/  USEL UR8, URZ, 0x1, !UP0 ;  /* 0x000000013f087887 */ /* 0x000fc4000c000000 */
[----:B------:R-:W-:Y:S02]  /*31f0*/  UIMAD UR5, UR6, -0x3, UR5 ;  /* 0xfffffffd060578a4 */ /* 0x000fe4000f8e0205 */
[----:B------:R-:W-:-:S04]  /*3200*/  ULOP3.LUT UR4, UR4, UR8, URZ, 0x3c, !UPT ;  /* 0x0000000804047292 */ /* 0x000fc8000f8e3c3f */
[----:B------:R-:W-:Y:S01]  /*3210*/  @UP1 ULOP3.LUT UR4, UR4, 0x1, UR6, 0x78, !UPT ;  /* 0x0000000104041892 */ /* 0x000fe2000f8e7806 */
[----:B-1--4-:R-:W-:Y:S11]  /*3220*/  @!P0 BRA `(.L_x_38) ;  /* 0x0000005c00b88947 */ /* 0x012ff60003800000 */
.L_x_195:
[----:B------:R-:W-:Y:S01]  /*3230*/  IMAD.SHL.U32 R28, R6, 0x40, RZ ;  /* 0x00000040061c7824 */ /* 0x000fe200078e00ff */
[----:B------:R-:W-:Y:S01]  /*3240*/  ULDC UR8, c[0x0][0x284] ;  /* 0x0000a10000087ab9 */ /* 0x000fe20000000800 */
[----:B------:R-:W-:Y:S01]  /*3250*/  IMAD.SHL.U32 R33, R5, 0x80, RZ ;  /* 0x0000008005217824 */ /* 0x000fe200078e00ff */
[----:B------:R-:W-:Y:S01]  /*3260*/  SHF.R.S32.HI R34, RZ, 0x1f, R4 ;  /* 0x0000001fff227819 */ /* 0x000fe20000011404 */
[----:B------:R-:W-:Y:S01]  /*3270*/  ULDC.64 UR6, c[0x0][0x5d0] ;  /* 0x0001740000067ab9 */ /* 0x000fe20000000a00 */
[----:B------:R-:W-:Y:S01]  /*3280*/  ISETP.GE.AND P0, PT, R28, UR8, PT ;  /* 0x000000081c007c0c */ /* 0x000fe2000bf06270 */
[----:B0-----:R-:W-:Y:S01]  /*3290*/  IMAD.WIDE.U32 R18, R4, UR6, R26 ;  /* 0x0000000604127c25 */ /* 0x001fe2000f8e001a */
[----:B------:R-:W-:Y:S02]  /*32a0*/  SHF.R.S32.HI R32, RZ, 0x1f, R33 ;  /* 0x0000001fff207819 */ /* 0x000fe40000011421 */
[C---:B------:R-:W-:Y:S01]  /*32b0*/  ISETP.GE.OR P0, PT, R33.reuse, R29, P0 ;  /* 0x0000001d2100720c */ /* 0x040fe20000706670 */
[----:B------:R-:W-:Y:S01]  /*32c0*/  IMAD R5, R34, UR6, RZ ;  /* 0x0000000622057c24 */ /* 0x000fe2000f8e02ff */
[----:B------:R-:W-:-:S03]  /*32d0*/  IADD3 R18, P1, R33, R18, RZ ;  /* 0x0000001221127210 */ /* 0x000fc60007f3e0ff */
[----:B------:R-:W-:-:S05]  /*32e0*/  IMAD R5, R4, UR7, R5 ;  /* 0x0000000704057c24 */ /* 0x000fca000f8e0205 */
[----:B------:R-:W-:-:S03]  /*32f0*/  IADD3.X R19, R32, R19, R5, P1, !PT ;  /* 0x0000001320137210 */ /* 0x000fc60000ffe405 */
[----:B------:R-:W-:Y:S05]  /*3300*/  @P0 BRA `(.L_x_39) ;  /* 0x0000004400b80947 */ /* 0x000fea0003800000 */
[----:B------:R-:W0:Y:S01]  /*3310*/  LDC.64 R30, c[0x0][0x5c8] ;  /* 0x00017200ff1e7b82 */ /* 0x000e220000000a00 */
[----:B------:R-:W-:Y:S01]  /*3320*/  IMAD.WIDE R24, R6, 0x40, R10 ;  /* 0x0000004006187825 */ /* 0x000fe200078e020a */
[----:B------:R-:W-:Y:S01]  /*3330*/  ULDC.64 UR6, c[0x0][0x5c0] ;  /* 0x0001700000067ab9 */ /* 0x000fe20000000a00 */
[----:B------:R-:W-:Y:S02]  /*3340*/  BSSY B0, `(.L_x_39) ;  /* 0x000046a000007945 */ /* 0x000fe40003800000 */
[----:B------:R-:W-:-:S04]  /*3350*/  IMAD R6, R16, -0x2, R29 ;  /* 0xfffffffe10067824 */ /* 0x000fc800078e021d */
[----:B------:R-:W-:Y:S02]  /*3360*/  IMAD.IADD R6, R6, 0x1, -R33 ;  /* 0x0000000106067824 */ /* 0x000fe400078e0a21 */
[-C--:B0-----:R-:W-:Y:S02]  /*3370*/  IMAD R5, R25, R30.reuse, RZ ;  /* 0x0000001e19057224 */ /* 0x081fe400078e02ff */
[----:B------:R-:W-:-:S04]  /*3380*/  IMAD.WIDE.U32 R18, R24, R30, R18 ;  /* 0x0000001e18127225 */ /* 0x000fc800078e0012 */
[----:B------:R-:W-:Y:S01]  /*3390*/  IMAD R21, R24, R31, R5 ;  /* 0x0000001f18157224 */ /* 0x000fe200078e0205 */
[----:B------:R-:W-:Y:S02]  /*33a0*/  LEA R5, P0, R30, R18, 0x3 ;  /* 0x000000121e057211 */ /* 0x000fe400078018ff */
[----:B------:R-:W-:Y:S01]  /*33b0*/  IADD3 R20, P1, R18, UR6, RZ ;  /* 0x0000000612147c10 */ /* 0x000fe2000ff3e0ff */
[----:B------:R-:W-:Y:S01]  /*33c0*/  IMAD.IADD R21, R19, 0x1, R21 ;  /* 0x0000000113157824 */ /* 0x000fe200078e0215 */
[----:B------:R-:W-:-:S04]  /*33d0*/  IADD3 R18, P3, R5, UR6, RZ ;  /* 0x0000000605127c10 */ /* 0x000fc8000ff7e0ff */
[----:B------:R-:W-:Y:S01]  /*33e0*/  LEA.HI.X R5, R30, R21, R31, 0x3, P0 ;  /* 0x000000151e057211 */ /* 0x000fe200000f1c1f */
[----:B------:R-:W-:Y:S01]  /*33f0*/  IMAD.IADD R30, R17, 0x1, -R28 ;  /* 0x00000001111e7824 */ /* 0x000fe200078e0a1c */
[----:B---3-5:R-:W-:Y:S02]  /*3400*/  FSETP.NEU.AND P0, PT, R15, RZ, PT ;  /* 0x000000ff0f00720b */ /* 0x028fe40003f0d000 */
[----:B------:R-:W-:Y:S02]  /*3410*/  IADD3.X R21, R21, UR7, RZ, P1, !PT ;  /* 0x0000000715157c10 */ /* 0x000fe40008ffe4ff */
[----:B------:R-:W-:-:S09]  /*3420*/  IADD3.X R19, R5, UR7, RZ, P3, !PT ;  /* 0x0000000705137c10 */ /* 0x000fd20009ffe4ff */
[----:B------:R-:W-:Y:S05]  /*3430*/  @!P0 BRA `(.L_x_40) ;  /* 0x0000003400608947 */ /* 0x000fea0003800000 */
[----:B------:R-:W-:Y:S01]  /*3440*/  ULDC.64 UR6, c[0x0][0x5b8] ;  /* 0x00016e0000067ab9 */ /* 0x000fe20000000a00 */
[----:B------:R-:W-:Y:S01]  /*3450*/  ULDC.64 UR8, c[0x0][0x5a8] ;  /* 0x00016a0000087ab9 */ /* 0x000fe20000000a00 */
[----:B------:R-:W-:Y:S01]  /*3460*/  IMAD.WIDE.U32 R26, R4, UR6, R26 ;  /* 0x00000006041a7c25 */ /* 0x000fe2000f8e001a */
[----:B------:R-:W-:Y:S01]  /*3470*/  BSSY B1, `(.L_x_41) ;  /* 0x0000010000017945 */ /* 0x000fe20003800000 */
[----:B------:R-:W-:Y:S02]  /*3480*/  PRMT R28, RZ, 0x7610, R28 ;  /* 0x00007610ff1c7816 */ /* 0x000fe4000000001c */
[----:B------:R-:W-:Y:S01]  /*3490*/  IMAD R5, R34, UR6, RZ ;  /* 0x0000000622057c24 */ /* 0x000fe2000f8e02ff */
[----:B------:R-:W-:-:S03]  /*34a0*/  IADD3 R26, P0, R33, R26, RZ ;  /* 0x0000001a211a7210 */ /* 0x000fc60007f1e0ff */
[----:B------:R-:W-:Y:S01]  /*34b0*/  IMAD R5, R4, UR7, R5 ;  /* 0x0000000704057c24 */ /* 0x000fe2000f8e0205 */
[----:B------:R-:W-:Y:S02]  /*34c0*/  ULDC.64 UR6, c[0x0][0x5b0] ;  /* 0x00016c0000067ab9 */ /* 0x000fe40000000a00 */
[----:B------:R-:W-:Y:S02]  /*34d0*/  IMAD R29, R25, UR6, RZ ;  /* 0x00000006191d7c24 */ /* 0x000fe4000f8e02ff */
[----:B------:R-:W-:Y:S02]  /*34e0*/  IADD3.X R27, R32, R27, R5, P0, !PT ;  /* 0x0000001b201b7210 */ /* 0x000fe400007fe405 */
[----:B------:R-:W-:Y:S01]  /*34f0*/  ISETP.GE.AND P0, PT, R30, 0x1, PT ;  /* 0x000000011e00780c */ /* 0x000fe20003f06270 */
[C---:B------:R-:W-:Y:S02]  /*3500*/  IMAD R29, R24.reuse, UR7, R29 ;  /* 0x00000007181d7c24 */ /* 0x040fe4000f8e021d */
[----:B------:R-:W-:Y:S01]  /*3510*/  IMAD.WIDE.U32 R4, R24, UR6, R26 ;  /* 0x0000000618047c25 */ /* 0x000fe2000f8e001a */
[----:B------:R-:W-:-:S02]  /*3520*/  ISETP.LT.OR P4, PT, R6, 0x1, !P0 ;  /* 0x000000010600780c */ /* 0x000fc40004781670 */
[----:B------:R-:W-:-:S04]  /*3530*/  IADD3 R4, P1, R4, UR8, RZ ;  /* 0x0000000804047c10 */ /* 0x000fc8000ff3e0ff */
[----:B------:R-:W-:-:S07]  /*3540*/  IADD3.X R5, R5, UR9, R29, P1, !PT ;  /* 0x0000000905057c10 */ /* 0x000fce0008ffe41d */
[----:B------:R-:W-:Y:S05]  /*3550*/  @P4 BRA `(.L_x_42) ;  /* 0x0000000000044947 */ /* 0x000fea0003800000 */
[----:B------:R0:W5:Y:S02]  /*3560*/  LDG.E.U8 R28, desc[UR18][R4.64] ;  /* 0x00000012041c7981 */ /* 0x000164000c1e1100 */
.L_x_42:
[----:B------:R-:W-:Y:S05]  /*3570*/  BSYNC B1 ;  /* 0x0000000000017941 */ /* 0x000fea0003800000 */
.L_x_41:
[----:B-----5:R-:W-:Y:S01]  /*3580*/  LOP3.LUT R28, R28, 0xff, RZ, 0xc0, !PT ;  /* 0x000000ff1c1c7812 */ /* 0x020fe200078ec0ff */
[----:B------:R-:W-:Y:S01]  /*3590*/  BSSY B1, `(.L_x_43) ;  /* 0x000000b000017945 */ /* 0x000fe20003800000 */
[----:B------:R-:W-:Y:S02]  /*35a0*/  ISETP.LT.OR P3, PT, R6, 0x2, !P0 ;  /* 0x000000020600780c */ /* 0x000fe40004761670 */
[----:B------:R-:W-:-:S05]  /*35b0*/  F2FP.F16.E5M2.UNPACK_B R28, R28 ;  /* 0x0000001cff1c723e */ /* 0x000fca00020004ff */
[----:B------:R-:W-:-:S05]  /*35c0*/  HADD2.F32 R28, -RZ, R28.H0_H0 ;  /* 0x2000001cff1c7230 */ /* 0x000fca0000004100 */
[----:B------:R-:W-:-:S04]  /*35d0*/  FMUL R28, R28, R15 ;  /* 0x0000000f1c1c7220 */ /* 0x000fc80000400000 */
[----:B--2---:R-:W-:-:S05]  /*35e0*/  FFMA R28, R151, R14, R28 ;  /* 0x0000000e971c7223 */ /* 0x004fca000000001c */
[----:B------:R-:W-:Y:S02]  /*35f0*/  F2FP.SATFINITE.E5M2.F32.PACK_AB_MERGE_C R29, RZ, R28, RZ ;  /* 0x0000001cff1d723e */ /* 0x000fe400048060ff */
[----:B------:R-:W-:-:S03]  /*3600*/  PRMT R28, RZ, 0x7610, R28 ;  /* 0x00007610ff1c7816 */ /* 0x000fc6000000001c */
[----:B------:R1:W-:Y:S01]  /*3610*/  @!P4 STG.E.U8 desc[UR18][R20.64], R29 ;  /* 0x0000001d1400c986 */ /* 0x0003e2000c101112 */
[----:B------:R-:W-:Y:S05]  /*3620*/  @P3 BRA `(.L_x_44) ;  /* 0x0000000000043947 */ /* 0x000fea0003800000 */
[----:B------:R2:W5:Y:S02]  /*3630*/  LDG.E.U8 R28, desc[UR18][R4.64+0x1] ;  /* 0x00000112041c7981 */ /* 0x000564000c1e1100 */
.L_x_44:
[----:B------:R-:W-:Y:S05]  /*3640*/  BSYNC B1 ;  /* 0x0000000000017941 */ /* 0x000fea0003800000 */
.L_x_43:
[----:B-----5:R-:W-:Y:S01]  /*3650*/  LOP3.LUT R28, R28, 0xff, RZ, 0xc0, !PT ;  /* 0x000000ff1c1c7812 */ /* 0x020fe200078ec0ff */
[----:B------:R-:W-:Y:S01]  /*3660*/  BSSY B1, `(.L_x_45) ;  /* 0x0000013000017945 */ /* 0x000fe20003800000 */
[----:B-1----:R-:W-:Y:S02]  /*3670*/  IADD3 R29, P1, R24, 0x8, RZ ;  /* 0x00000008181d7810 */ /* 0x002fe40007f3e0ff */
[----:B------:R-:W-:-:S03]  /*3680*/  F2FP.F16.E5M2.UNPACK_B R28, R28 ;  /* 0x0000001cff1c723e */ /* 0x000fc600020004ff */
[----:B------:R-:W-:Y:S01]  /*3690*/  IMAD.X R24, RZ, RZ, R25, P1 ;  /* 0x000000ffff187224 */ /* 0x000fe200008e0619 */
[----:B------:R-:W-:Y:S01]  /*36a0*/  ISETP.GE.AND P1, PT, R30, 0x9, PT ;  /* 0x000000091e00780c */ /* 0x000fe20003f26270 */
[----:B------:R-:W-:Y:S02]  /*36b0*/  HADD2.F32 R28, -RZ, R28.H0_H0 ;  /* 0x2000001cff1c7230 */ /* 0x000fe40000004100 */
[----:B------:R-:W-:Y:S01]  /*36c0*/  IMAD R24, R24, UR6, RZ ;  /* 0x0000000618187c24 */ /* 0x000fe2000f8e02ff */
[----:B------:R-:W-:Y:S01]  /*36d0*/  ISETP.LT.OR P5, PT, R6, 0x1, !P1 ;  /* 0x000000010600780c */ /* 0x000fe20004fa1670 */
[----:B------:R-:W-:-:S04]  /*36e0*/  IMAD.WIDE.U32 R26, R29, UR6, R26 ;  /* 0x000000061d1a7c25 */ /* 0x000fc8000f8e001a */
[----:B------:R-:W-:Y:S01]  /*36f0*/  FMUL R25, R28, R15 ;  /* 0x0000000f1c197220 */ /* 0x000fe20000400000 */
[----:B------:R-:W-:-:S03]  /*3700*/  IMAD R29, R29, UR7, R24 ;  /* 0x000000071d1d7c24 */ /* 0x000fc6000f8e0218 */
[----:B------:R-:W-:Y:S01]  /*3710*/  FFMA R25, R146, R14, R25 ;  /* 0x0000000e92197223 */ /* 0x000fe20000000019 */
[----:B------:R-:W-:Y:S02]  /*3720*/  IADD3 R24, P4, R26, UR8, RZ ;  /* 0x000000081a187c10 */ /* 0x000fe4000ff9e0ff */
[----:B------:R-:W-:Y:S02]  /*3730*/  PRMT R26, RZ, 0x7610, R26 ;  /* 0x00007610ff1a7816 */ /* 0x000fe4000000001a */
[----:B------:R-:W-:Y:S02]  /*3740*/  F2FP.SATFINITE.E5M2.F32.PACK_AB_MERGE_C R31, RZ, R25, RZ ;  /* 0x00000019ff1f723e */ /* 0x000fe400048060ff */
[----:B------:R-:W-:-:S03]  /*3750*/  IADD3.X R25, R27, UR9, R29, P4, !PT ;  /* 0x000000091b197c10 */ /* 0x000fc6000a7fe41d */
[----:B------:R1:W-:Y:S01]  /*3760*/  @!P3 STG.E.U8 desc[UR18][R20.64+0x1], R31 ;  /* 0x0000011f1400b986 */ /* 0x0003e2000c101112 */
[----:B------:R-:W-:Y:S05]  /*3770*/  @P5 BRA `(.L_x_46) ;  /* 0x0000000000045947 */ /* 0x000fea0003800000 */
[----:B------:R3:W5:Y:S02]  /*3780*/  LDG.E.U8 R26, desc[UR18][R24.64] ;  /* 0x00000012181a7981 */ /* 0x000764000c1e1100 */
.L_x_46:
[----:B------:R-:W-:Y:S05]  /*3790*/  BSYNC B1 ;  /* 0x0000000000017941 */ /* 0x000fea0003800000 */
.L_x_45:
[----:B-----5:R-:W-:Y:S01]  /*37a0*/  LOP3.LUT R26, R26, 0xff, RZ, 0xc0, !PT ;  /* 0x000000ff1a1a7812 */ /* 0x020fe200078ec0ff */
[----:B------:R-:W-:Y:S01]  /*37b0*/  BSSY B1, `(.L_x_47) ;  /* 0x000000b000017945 */ /* 0x000fe20003800000 */
[----:B------:R-:W-:Y:S02]  /*37c0*/  ISETP.LT.OR P3, PT, R6, 0x2, !P1 ;  /* 0x000000020600780c */ /* 0x000fe40004f61670 */
[----:B------:R-:W-:-:S05]  /*37d0*/  F2FP.F16.E5M2.UNPACK_B R26, R26 ;  /* 0x0000001aff1a723e */ /* 0x000fca00020004ff */
[----:B------:R-:W-:-:S05]  /*37e0*/  HADD2.F32 R26, -RZ, R26.H0_H0 ;  /* 0x2000001aff1a7230 */ /* 0x000fca0000004100 */
[----:B------:R-:W-:-:S04]  /*37f0*/  FMUL R26, R26, R15 ;  /* 0x0000000f1a1a7220 */ /* 0x000fc80000400000 */
[----:B------:R-:W-:-:S05]  /*3800*/  FFMA R26, R149, R14, R26 ;  /* 0x0000000e951a7223 */ /* 0x000fca000000001a */
[----:B------:R-:W-:Y:S02]  /*3810*/  F2FP.SATFINITE.E5M2.F32.PACK_AB_MERGE_C R27, RZ, R26, RZ ;  /* 0x0000001aff1b723e */ /* 0x000fe400048060ff */
[----:B------:R-:W-:-:S03]  /*3820*/  PRMT R26, RZ, 0x7610, R26 ;  /* 0x00007610ff1a7816 */ /* 0x000fc6000000001a */
[----:B------:R4:W-:Y:S01]  /*3830*/  @!P5 STG.E.U8 desc[UR18][R18.64], R27 ;  /* 0x0000001b1200d986 */ /* 0x0009e2000c101112 */
[----:B------:R-:W-:Y:S05]  /*3840*/  @P3 BRA `(.L_x_48) ;  /* 0x0000000000043947 */ /* 0x000fea0003800000 */
[----:B------:R0:W5:Y:S02]  /*3850*/  LDG.E.U8 R26, desc[UR18][R24.64+0x1] ;  /* 0x00000112181a7981 */ /* 0x000164000c1e1100 */
.L_x_48:
[----:B------:R-:W-:Y:S05]  /*3860*/  BSYNC B1 ;  /* 0x0000000000017941 */ /* 0x000fea0003800000 */
.L_x_47:
[----:B-----5:R-:W-:Y:S01]  /*3870*/  LOP3.LUT R26, R26, 0xff, RZ, 0xc0, !PT ;  /* 0x000000ff1a1a7812 */ /* 0x020fe200078ec0ff */
[----:B------:R-:W-:Y:S01]  /*3880*/  BSSY B1, `(.L_x_49) ;  /* 0x000000b000017945 */ /* 0x000fe20003800000 */
[----:B------:R-:W-:Y:S02]  /*3890*/  ISETP.LT.OR P4, PT, R6, 0x9, !P0 ;  /* 0x000000090600780c */ /* 0x000fe40004781670 */
[----:B------:R-:W-:-:S05]  /*38a0*/  F2FP.F16.E5M2.UNPACK_B R26, R26 ;  /* 0x0000001aff1a723e */ /* 0x000fca00020004ff */
[----:B------:R-:W-:-:S05]  /*38b0*/  HADD2.F32 R26, -RZ, R26.H0_H0 ;  /* 0x2000001aff1a7230 */ /* 0x000fca0000004100 */
[----:B----4-:R-:W-:Y:S01]  /*38c0*/  FMUL R27, R26, R15 ;  /* 0x0000000f1a1b7220 */ /* 0x010fe20000400000 */
[----:B------:R-:W-:-:S03]  /*38d0*/  PRMT R26, RZ, 0x7610, R26 ;  /* 0x00007610ff1a7816 */ /* 0x000fc6000000001a */
[----:B------:R-:W-:-:S05]  /*38e0*/  FFMA R27, R144, R14, R27 ;  /* 0x0000000e901b7223 */ /* 0x000fca000000001b */
[----:B------:R-:W-:-:S05]  /*38f0*/  F2FP.SATFINITE.E5M2.F32.PACK_AB_MERGE_C R27, RZ, R27, RZ ;  /* 0x0000001bff1b723e */ /* 0x000fca00048060ff */
[----:B------:R4:W-:Y:S01]  /*3900*/  @!P3 STG.E.U8 desc[UR18][R18.64+0x1], R27 ;  /* 0x0000011b1200b986 */ /* 0x0009e2000c101112 */
[----:B------:R-:W-:Y:S05]  /*3910*/  @P4 BRA `(.L_x_50) ;  /* 0x0000000000044947 */ /* 0x000fea0003800000 */
[----:B------:R0:W5:Y:S02]  /*3920*/  LDG.E.U8 R26, desc[UR18][R4.64+0x8] ;  /* 0x00000812041a7981 */ /* 0x000164000c1e1100 */
.L_x_50:
[----:B------:R-:W-:Y:S05]  /*3930*/  BSYNC B1 ;  /* 0x0000000000017941 */ /* 0x000fea0003800000 */
.L_x_49:
[----:B-----5:R-:W-:Y:S01]  /*3940*/  LOP3.LUT R26, R26, 0xff, RZ, 0xc0, !PT ;  /* 0x000000ff1a1a7812 */ /* 0x020fe200078ec0ff */
[----:B------:R-:W-:Y:S01]  /*3950*/  BSSY B1, `(.L_x_51) ;  /* 0x000000b000017945 */ /* 0x000fe20003800000 */
[----:B------:R-:W-:Y:S02]  /*3960*/  ISETP.LT.OR P3, PT, R6, 0xa, !P0 ;  /* 0x0000000a0600780c */ /* 0x000fe40004761670 */
[----:B------:R-:W-:-:S05]  /*3970*/  F2FP.F16.E5M2.UNPACK_B R26, R26 ;  /* 0x0000001aff1a723e */ /* 0x000fca00020004ff */
[----:B------:R-:W-:-:S05]  /*3980*/  HADD2.F32 R26, -RZ, R26.H0_H0 ;  /* 0x2000001aff1a7230 */ /* 0x000fca0000004100 */
[----:B------:R-:W-:-:S04]  /*3990*/  FMUL R26, R26, R15 ;  /* 0x0000000f1a1a7220 */ /* 0x000fc80000400000 */
[----:B------:R-:W-:-:S05]  /*39a0*/  FFMA R26, R147, R14, R26 ;  /* 0x0000000e931a7223 */ /* 0x000fca000000001a */
[----:B----4-:R-:W-:Y:S02]  /*39b0*/  F2FP.SATFINITE.E5M2.F32.PACK_AB_MERGE_C R27, RZ, R26, RZ ;  /* 0x0000001aff1b723e */ /* 0x010fe400048060ff */
[----:B------:R-:W-:-:S03]  /*39c0*/  PRMT R26, RZ, 0x7610, R26 ;  /* 0x00007610ff1a7816 */ /* 0x000fc6000000001a */
[----:B------:R4:W-:Y:S01]  /*39d0*/  @!P4 STG.E.U8 desc[UR18][R20.64+0x8], R27 ;  /* 0x0000081b1400c986 */ /* 0x0009e2000c101112 */
[----:B------:R-:W-:Y:S05]  /*39e0*/  @P3 BRA `(.L_x_52) ;  /* 0x0000000000043947 */ /* 0x000fea0003800000 */
[----:B------:R0:W5:Y:S02]  /*39f0*/  LDG.E.U8 R26, desc[UR18][R4.64+0x9] ;  /* 0x00000912041a7981 */ /* 0x000164000c1e1100 */
.L_x_52:
[----:B------:R-:W-:Y:S05]  /*3a00*/  BSYNC B1 ;  /* 0x0000000000017941 */ /* 0x000fea0003800000 */
.L_x_51:
        /* <DEDUP_REMOVED lines=12> */
.L_x_54:
[----:B------:R-:W-:Y:S05]  /*3ad0*/  BSYNC B1 ;  /* 0x0000000000017941 */ /* 0x000fea0003800000 */
.L_x_53:
        /* <DEDUP_REMOVED lines=12> */
.L_x_56:
[----:B------:R-:W-:Y:S05]  /*3ba0*/  BSYNC B1 ;  /* 0x0000000000017941 */ /* 0x000fea0003800000 */
.L_x_55:
        /* <DEDUP_REMOVED lines=12> */
.L_x_58:
[----:B------:R-:W-:Y:S05]  /*3c70*/  BSYNC B1 ;  /* 0x0000000000017941 */ /* 0x000fea0003800000 */
.L_x_57:
        /* <DEDUP_REMOVED lines=12> */
.L_x_60:
[----:B------:R-:W-:Y:S05]  /*3d40*/  BSYNC B1 ;  /* 0x0000000000017941 */ /* 0x000fea0003800000 */
.L_x_59:
        /* <DEDUP_REMOVED lines=12> */
.L_x_62:
[----:B------:R-:W-:Y:S05]  /*3e10*/  BSYNC B1 ;  /* 0x0000000000017941 */ /* 0x000fea0003800000 */
.L_x_61:
        /* <DEDUP_REMOVED lines=12> */
.L_x_64:
[----:B------:R-:W-:Y:S05]  /*3ee0*/  BSYNC B1 ;  /* 0x0000000000017941 */ /* 0x000fea0003800000 */
.L_x_63:
        /* <DEDUP_REMOVED lines=12> */
.L_x_66:
[----:B------:R-:W-:Y:S05]  /*3fb0*/  BSYNC B1 ;  /* 0x0000000000017941 */ /* 0x000fea0003800000 */
.L_x_65:
        /* <DEDUP_REMOVED lines=12> */
.L_x_68:
[----:B------:R-:W-:Y:S05]  /*4080*/  BSYNC B1 ;  /* 0x0000000000017941 */ /* 0x000fea0003800000 */
.L_x_67:
        /* <DEDUP_REMOVED lines=12> */
.L_x_70:
[----:B------:R-:W-:Y:S05]  /*4150*/  BSYNC B1 ;  /* 0x0000000000017941 */ /* 0x000fea0003800000 */
.L_x_69:
        /* <DEDUP_REMOVED lines=12> */
.L_x_72:
[----:B------:R-:W-:Y:S05]  /*4220*/  BSYNC B1 ;  /* 0x0000000000017941 */ /* 0x000fea0003800000 */
.L_x_71:
        /* <DEDUP_REMOVED lines=12> */
.L_x_74:
[----:B------:R-:W-:Y:S05]  /*42f0*/  BSYNC B1 ;  /* 0x0000000000017941 */ /* 0x000fea0003800000 */
.L_x_73:
        /* <DEDUP_REMOVED lines=12> */
.L_x_76:
[----:B------:R-:W-:Y:S05]  /*43c0*/  BSYNC B1 ;  /* 0x0000000000017941 */ /* 0x000fea0003800000 */
.L_x_75:
        /* <DEDUP_REMOVED lines=12> */
.L_x_78:
[----:B------:R-:W-:Y:S05]  /*4490*/  BSYNC B1 ;  /* 0x0000000000017941 */ /* 0x000fea0003800000 */
.L_x_77:
        /* <DEDUP_REMOVED lines=12> */
.L_x_80:
[----:B------:R-:W-:Y:S05]  /*4560*/  BSYNC B1 ;  /* 0x0000000000017941 */ /* 0x000fea0003800000 */
.L_x_79:
        /* <DEDUP_REMOVED lines=12> */
.L_x_82:
[----:B------:R-:W-:Y:S05]  /*4630*/  BSYNC B1 ;  /* 0x0000000000017941 */ /* 0x000fea0003800000 */
.L_x_81:
        /* <DEDUP_REMOVED lines=12> */
.L_x_84:
[----:B------:R-:W-:Y:S05]  /*4700*/  BSYNC B1 ;  /* 0x0000000000017941 */ /* 0x000fea0003800000 */
.L_x_83:
        /* <DEDUP_REMOVED lines=12> */
.L_x_86:
[----:B------:R-:W-:Y:S05]  /*47d0*/  BSYNC B1 ;  /* 0x0000000000017941 */ /* 0x000fea0003800000 */
.L_x_85:
        /* <DEDUP_REMOVED lines=12> */
.L_x_88:
[----:B------:R-:W-:Y:S05]  /*48a0*/  BSYNC B1 ;  /* 0x0000000000017941 */ /* 0x000fea0003800000 */
.L_x_87:
        /* <DEDUP_REMOVED lines=12> */
.L_x_90:
[----:B------:R-:W-:Y:S05]  /*4970*/  BSYNC B1 ;  /* 0x0000000000017941 */ /* 0x000fea0003800000 */
.L_x_89:
        /* <DEDUP_REMOVED lines=12> */
.L_x_92:
[----:B------:R-:W-:Y:S05]  /*4a40*/  BSYNC B1 ;  /* 0x0000000000017941 */ /* 0x000fea0003800000 */
.L_x_91:
        /* <DEDUP_REMOVED lines=12> */
.L_x_94:
[----:B------:R-:W-:Y:S05]  /*4b10*/  BSYNC B1 ;  /* 0x0000000000017941 */ /* 0x000fea0003800000 */
.L_x_93:
        /* <DEDUP_REMOVED lines=12> */
.L_x_96:
[----:B------:R-:W-:Y:S05]  /*4be0*/  BSYNC B1 ;  /* 0x0000000000017941 */ /* 0x000fea0003800000 */
.L_x_95:
        /* <DEDUP_REMOVED lines=12> */
.L_x_98:
[----:B------:R-:W-:Y:S05]  /*4cb0*/  BSYNC B1 ;  /* 0x0000000000017941 */ /* 0x000fea0003800000 */
.L_x_97:
        /* <DEDUP_REMOVED lines=12> */
.L_x_100:
[----:B------:R-:W-:Y:S05]  /*4d80*/  BSYNC B1 ;  /* 0x0000000000017941 */ /* 0x000fea0003800000 */
.L_x_99:
        /* <DEDUP_REMOVED lines=12> */
.L_x_102:
[----:B------:R-:W-:Y:S05]  /*4e50*/  BSYNC B1 ;  /* 0x0000000000017941 */ /* 0x000fea0003800000 */
.L_x_101:
        /* <DEDUP_REMOVED lines=12> */
.L_x_104:
[----:B------:R-:W-:Y:S05]  /*4f20*/  BSYNC B1 ;  /* 0x0000000000017941 */ /* 0x000fea0003800000 */
.L_x_103:
        /* <DEDUP_REMOVED lines=12> */
.L_x_106:
[----:B------:R-:W-:Y:S05]  /*4ff0*/  BSYNC B1 ;  /* 0x0000000000017941 */ /* 0x000fea0003800000 */
.L_x_105:
        /* <DEDUP_REMOVED lines=12> */
.L_x_108:
[----:B------:R-:W-:Y:S05]  /*50c0*/  BSYNC B1 ;  /* 0x0000000000017941 */ /* 0x000fea0003800000 */
.L_x_107:
        /* <DEDUP_REMOVED lines=12> */
.L_x_110:
[----:B------:R-:W-:Y:S05]  /*5190*/  BSYNC B1 ;  /* 0x0000000000017941 */ /* 0x000fea0003800000 */
.L_x_109:
        /* <DEDUP_REMOVED lines=12> */
.L_x_112:
[----:B------:R-:W-:Y:S05]  /*5260*/  BSYNC B1 ;  /* 0x0000000000017941 */ /* 0x000fea0003800000 */
.L_x_111:
        /* <DEDUP_REMOVED lines=12> */
.L_x_114:
[----:B------:R-:W-:Y:S05]  /*5330*/  BSYNC B1 ;  /* 0x0000000000017941 */ /* 0x000fea0003800000 */
.L_x_113:
        /* <DEDUP_REMOVED lines=12> */
.L_x_116:
[----:B------:R-:W-:Y:S05]  /*5400*/  BSYNC B1 ;  /* 0x0000000000017941 */ /* 0x000fea0003800000 */
.L_x_115:
        /* <DEDUP_REMOVED lines=12> */
.L_x_118:
[----:B------:R-:W-:Y:S05]  /*54d0*/  BSYNC B1 ;  /* 0x0000000000017941 */ /* 0x000fea0003800000 */
.L_x_117:
        /* <DEDUP_REMOVED lines=12> */
.L_x_120:
[----:B------:R-:W-:Y:S05]  /*55a0*/  BSYNC B1 ;  /* 0x0000000000017941 */ /* 0x000fea0003800000 */
.L_x_119:
        /* <DEDUP_REMOVED lines=12> */
.L_x_122:
[----:B------:R-:W-:Y:S05]  /*5670*/  BSYNC B1 ;  /* 0x0000000000017941 */ /* 0x000fea0003800000 */
.L_x_121:
        /* <DEDUP_REMOVED lines=12> */
.L_x_124:
[----:B------:R-:W-:Y:S05]  /*5740*/  BSYNC B1 ;  /* 0x0000000000017941 */ /* 0x000fea0003800000 */
.L_x_123:
        /* <DEDUP_REMOVED lines=12> */
.L_x_126:
[----:B------:R-:W-:Y:S05]  /*5810*/  BSYNC B1 ;  /* 0x0000000000017941 */ /* 0x000fea0003800000 */
.L_x_125:
        /* <DEDUP_REMOVED lines=12> */
.L_x_128:
[----:B------:R-:W-:Y:S05]  /*58e0*/  BSYNC B1 ;  /* 0x0000000000017941 */ /* 0x000fea0003800000 */
.L_x_127:
        /* <DEDUP_REMOVED lines=12> */
.L_x_130:
[----:B------:R-:W-:Y:S05]  /*59b0*/  BSYNC B1 ;  /* 0x0000000000017941 */ /* 0x000fea0003800000 */
.L_x_129:
        /* <DEDUP_REMOVED lines=12> */
.L_x_132:
[----:B------:R-:W-:Y:S05]  /*5a80*/  BSYNC B1 ;  /* 0x0000000000017941 */ /* 0x000fea0003800000 */
.L_x_131:
        /* <DEDUP_REMOVED lines=12> */
.L_x_134:
[----:B------:R-:W-:Y:S05]  /*5b50*/  BSYNC B1 ;  /* 0x0000000000017941 */ /* 0x000fea0003800000 */
.L_x_133:
        /* <DEDUP_REMOVED lines=12> */
.L_x_136:
[----:B------:R-:W-:Y:S05]  /*5c20*/  BSYNC B1 ;  /* 0x0000000000017941 */ /* 0x000fea0003800000 */
.L_x_135:
        /* <DEDUP_REMOVED lines=12> */
.L_x_138:
[----:B------:R-:W-:Y:S05]  /*5cf0*/  BSYNC B1 ;  /* 0x0000000000017941 */ /* 0x000fea0003800000 */
.L_x_137:
        /* <DEDUP_REMOVED lines=12> */
.L_x_140:
[----:B------:R-:W-:Y:S05]  /*5dc0*/  BSYNC B1 ;  /* 0x0000000000017941 */ /* 0x000fea0003800000 */
.L_x_139:
        /* <DEDUP_REMOVED lines=12> */
.L_x_142:
[----:B------:R-:W-:Y:S05]  /*5e90*/  BSYNC B1 ;  /* 0x0000000000017941 */ /* 0x000fea0003800000 */
.L_x_141:
        /* <DEDUP_REMOVED lines=12> */
.L_x_144:
[----:B------:R-:W-:Y:S05]  /*5f60*/  BSYNC B1 ;  /* 0x0000000000017941 */ /* 0x000fea0003800000 */
.L_x_143:
        /* <DEDUP_REMOVED lines=12> */
.L_x_146:
[----:B------:R-:W-:Y:S05]  /*6030*/  BSYNC B1 ;  /* 0x0000000000017941 */ /* 0x000fea0003800000 */
.L_x_145:
        /* <DEDUP_REMOVED lines=12> */
.L_x_148:
[----:B------:R-:W-:Y:S05]  /*6100*/  BSYNC B1 ;  /* 0x0000000000017941 */ /* 0x000fea0003800000 */
.L_x_147:
        /* <DEDUP_REMOVED lines=12> */
.L_x_150:
[----:B------:R-:W-:Y:S05]  /*61d0*/  BSYNC B1 ;  /* 0x0000000000017941 */ /* 0x000fea0003800000 */
.L_x_149:
        /* <DEDUP_REMOVED lines=12> */
.L_x_152:
[----:B------:R-:W-:Y:S05]  /*62a0*/  BSYNC B1 ;  /* 0x0000000000017941 */ /* 0x000fea0003800000 */
.L_x_151:
        /* <DEDUP_REMOVED lines=12> */
.L_x_154:
[----:B------:R-:W-:Y:S05]  /*6370*/  BSYNC B1 ;  /* 0x0000000000017941 */ /* 0x000fea0003800000 */
.L_x_153:
        /* <DEDUP_REMOVED lines=12> */
.L_x_156:
[----:B------:R-:W-:Y:S05]  /*6440*/  BSYNC B1 ;  /* 0x0000000000017941 */ /* 0x000fea0003800000 */
.L_x_155:
        /* <DEDUP_REMOVED lines=12> */
.L_x_158:
[----:B------:R-:W-:Y:S05]  /*6510*/  BSYNC B1 ;  /* 0x0000000000017941 */ /* 0x000fea0003800000 */
.L_x_157:
        /* <DEDUP_REMOVED lines=12> */
.L_x_160:
[----:B------:R-:W-:Y:S05]  /*65e0*/  BSYNC B1 ;  /* 0x0000000000017941 */ /* 0x000fea0003800000 */
.L_x_159:
        /* <DEDUP_REMOVED lines=12> */
.L_x_162:
[----:B------:R-:W-:Y:S05]  /*66b0*/  BSYNC B1 ;  /* 0x0000000000017941 */ /* 0x000fea0003800000 */
.L_x_161:
[----:B-----5:R-:W-:Y:S01]  /*66c0*/  LOP3.LUT R26, R26, 0xff, RZ, 0xc0, !PT ;  /* 0x000000ff1a1a7812 */ /* 0x020fe200078ec0ff */
[----:B------:R-:W-:Y:S01]  /*66d0*/  BSSY B1, `(.L_x_163) ;  /* 0x000000b000017945 */ /* 0x000fe20003800000 */
[----:B------:R-:W-:Y:S02]  /*66e0*/  ISETP.LT.OR P0, PT, R6, 0x7a, !P0 ;  /* 0x0000007a0600780c */ /* 0x000fe40004701670 */
[----:B------:R-:W-:-:S05]  /*66f0*/  F2FP.F16.E5M2.UNPACK_B R26, R26 ;  /* 0x0000001aff1a723e */ /* 0x000fca00020004ff */
[----:B------:R-:W-:-:S05]  /*6700*/  HADD2.F32 R26, -RZ, R26.H0_H0 ;  /* 0x2000001aff1a7230 */ /* 0x000fca0000004100 */
[----:B------:R-:W-:-:S04]  /*6710*/  FMUL R26, R26, R15 ;  /* 0x0000000f1a1a7220 */ /* 0x000fc80000400000 */
[----:B------:R-:W-:Y:S01]  /*6720*/  FFMA R26, R23, R14, R26 ;  /* 0x0000000e171a7223 */ /* 0x000fe2000000001a */
[----:B------:R-:W-:-:S04]  /*6730*/  PRMT R23, RZ, 0x7610, R23 ;  /* 0x00007610ff177816 */ /* 0x000fc80000000017 */
[----:B----4-:R-:W-:-:S05]  /*6740*/  F2FP.SATFINITE.E5M2.F32.PACK_AB_MERGE_C R27, RZ, R26, RZ ;  /* 0x0000001aff1b723e */ /* 0x010fca00048060ff */
[----:B------:R4:W-:Y:S01]  /*6750*/  @!P4 STG.E.U8 desc[UR18][R20.64+0x78], R27 ;  /* 0x0000781b1400c986 */ /* 0x0009e2000c101112 */
[----:B------:R-:W-:Y:S05]  /*6760*/  @P0 BRA `(.L_x_164) ;  /* 0x0000000000040947 */ /* 0x000fea0003800000 */
[----:B------:R0:W5:Y:S02]  /*6770*/  LDG.E.U8 R23, desc[UR18][R4.64+0x79] ;  /* 0x0000791204177981 */ /* 0x000164000c1e1100 */
.L_x_164:
[----:B------:R-:W-:Y:S05]  /*6780*/  BSYNC B1 ;  /* 0x0000000000017941 */ /* 0x000fea0003800000 */
.L_x_163:
[----:B-----5:R-:W-:Y:S01]  /*6790*/  LOP3.LUT R23, R23, 0xff, RZ, 0xc0, !PT ;  /* 0x000000ff17177812 */ /* 0x020fe200078ec0ff */
[----:B------:R-:W-:Y:S01]  /*67a0*/  BSSY B1, `(.L_x_165) ;  /* 0x000000b000017945 */ /* 0x000fe20003800000 */
[----:B------:R-:W-:Y:S02]  /*67b0*/  ISETP.LT.OR P3, PT, R6, 0x79, !P1 ;  /* 0x000000790600780c */ /* 0x000fe40004f61670 */
[----:B------:R-:W-:-:S05]  /*67c0*/  F2FP.F16.E5M2.UNPACK_B R23, R23 ;  /* 0x00000017ff17723e */ /* 0x000fca00020004ff */
[----:B0-2---:R-:W-:-:S05]  /*67d0*/  HADD2.F32 R4, -RZ, R23.H0_H0 ;  /* 0x20000017ff047230 */ /* 0x005fca0000004100 */
[----:B------:R-:W-:Y:S01]  /*67e0*/  FMUL R5, R4, R15 ;  /* 0x0000000f04057220 */ /* 0x000fe20000400000 */
[----:B------:R-:W-:-:S03]  /*67f0*/  PRMT R4, RZ, 0x7610, R4 ;  /* 0x00007610ff047816 */ /* 0x000fc60000000004 */
[----:B------:R-:W-:-:S05]  /*6800*/  FFMA R5, R22, R14, R5 ;  /* 0x0000000e16057223 */ /* 0x000fca0000000005 */
[----:B------:R-:W-:-:S05]  /*6810*/  F2FP.SATFINITE.E5M2.F32.PACK_AB_MERGE_C R5, RZ, R5, RZ ;  /* 0x00000005ff05723e */ /* 0x000fca00048060ff */
[----:B------:R0:W-:Y:S01]  /*6820*/  @!P0 STG.E.U8 desc[UR18][R20.64+0x79], R5 ;  /* 0x0000790514008986 */ /* 0x0001e2000c101112 */
[----:B------:R-:W-:Y:S05]  /*6830*/  @P3 BRA `(.L_x_166) ;  /* 0x0000000000043947 */ /* 0x000fea0003800000 */
[----:B------:R2:W5:Y:S02]  /*6840*/  LDG.E.U8 R4, desc[UR18][R24.64+0x78] ;  /* 0x0000781218047981 */ /* 0x000564000c1e1100 */
.L_x_166:
[----:B------:R-:W-:Y:S05]  /*6850*/  BSYNC B1 ;  /* 0x0000000000017941 */ /* 0x000fea0003800000 */
.L_x_165:
[----:B-----5:R-:W-:Y:S01]  /*6860*/  LOP3.LUT R4, R4, 0xff, RZ, 0xc0, !PT ;  /* 0x000000ff04047812 */ /* 0x020fe200078ec0ff */
[----:B------:R-:W-:Y:S01]  /*6870*/  BSSY B1, `(.L_x_167) ;  /* 0x000000b000017945 */ /* 0x000fe20003800000 */
[----:B------:R-:W-:Y:S02]  /*6880*/  ISETP.LT.OR P1, PT, R6, 0x7a, !P1 ;  /* 0x0000007a0600780c */ /* 0x000fe40004f21670 */
[----:B------:R-:W-:-:S05]  /*6890*/  F2FP.F16.E5M2.UNPACK_B R4, R4 ;  /* 0x00000004ff04723e */ /* 0x000fca00020004ff */
[----:B------:R-:W-:-:S05]  /*68a0*/  HADD2.F32 R4, -RZ, R4.H0_H0 ;  /* 0x20000004ff047230 */ /* 0x000fca0000004100 */
[----:B------:R-:W-:-:S04]  /*68b0*/  FMUL R4, R4, R15 ;  /* 0x0000000f04047220 */ /* 0x000fc80000400000 */
[----:B------:R-:W-:-:S05]  /*68c0*/  FFMA R4, R89, R14, R4 ;  /* 0x0000000e59047223 */ /* 0x000fca0000000004 */
[----:B0-----:R-:W-:Y:S02]  /*68d0*/  F2FP.SATFINITE.E5M2.F32.PACK_AB_MERGE_C R5, RZ, R4, RZ ;  /* 0x00000004ff05723e */ /* 0x001fe400048060ff */
[----:B------:R-:W-:-:S03]  /*68e0*/  PRMT R4, RZ, 0x7610, R4 ;  /* 0x00007610ff047816 */ /* 0x000fc60000000004 */
[----:B------:R0:W-:Y:S01]  /*68f0*/  @!P3 STG.E.U8 desc[UR18][R18.64+0x78], R5 ;  /* 0x000078051200b986 */ /* 0x0001e2000c101112 */
[----:B------:R-:W-:Y:S05]  /*6900*/  @P1 BRA `(.L_x_168) ;  /* 0x0000000000041947 */ /* 0x000fea0003800000 */
[----:B------:R0:W5:Y:S02]  /*6910*/  LDG.E.U8 R4, desc[UR18][R24.64+0x79] ;  /* 0x0000791218047981 */ /* 0x000164000c1e1100 */
.L_x_168:
[----:B------:R-:W-:Y:S05]  /*6920*/  BSYNC B1 ;  /* 0x0000000000017941 */ /* 0x000fea0003800000 */
.L_x_167:
[----:B------:R-:W-:Y:S05]  /*6930*/  @P1 BRA `(.L_x_169) ;  /* 0x0000001000281947 */ /* 0x000fea0003800000 */
[----:B-----5:R-:W-:-:S04]  /*6940*/  LOP3.LUT R4, R4, 0xff, RZ, 0xc0, !PT ;  /* 0x000000ff04047812 */ /* 0x020fc800078ec0ff */
[----:B------:R-:W-:-:S05]  /*6950*/  F2FP.F16.E5M2.UNPACK_B R4, R4 ;  /* 0x00000004ff04723e */ /* 0x000fca00020004ff */
[----:B------:R-:W-:-:S05]  /*6960*/  HADD2.F32 R4, -RZ, R4.H0_H0 ;  /* 0x20000004ff047230 */ /* 0x000fca0000004100 */
[----:B0-----:R-:W-:-:S04]  /*6970*/  FMUL R5, R4, R15 ;  /* 0x0000000f04057220 */ /* 0x001fc80000400000 */
[----:B------:R-:W-:-:S05]  /*6980*/  FFMA R5, R88, R14, R5 ;  /* 0x0000000e58057223 */ /* 0x000fca0000000005 */
[----:B------:R-:W-:-:S05]  /*6990*/  F2FP.SATFINITE.E5M2.F32.PACK_AB_MERGE_C R5, RZ, R5, RZ ;  /* 0x00000005ff05723e */ /* 0x000fca00048060ff */
[----:B------:R0:W-:Y:S01]  /*69a0*/  STG.E.U8 desc[UR18][R18.64+0x79], R5 ;  /* 0x0000790512007986 */ /* 0x0001e2000c101112 */
[----:B------:R-:W-:Y:S05]  /*69b0*/  BRA `(.L_x_169) ;  /* 0x0000001000087947 */ /* 0x000fea0003800000 */
.L_x_40:
[----:B------:R-:W-:Y:S01]  /*69c0*/  ISETP.GE.AND P1, PT, R30, 0x1, PT ;  /* 0x000000011e00780c */ /* 0x000fe20003f26270 */
[-C--:B--2---:R-:W-:Y:S01]  /*69d0*/  FMUL R151, R151, R14.reuse ;  /* 0x0000000e97977220 */ /* 0x084fe20000400000 */
[-C--:B------:R-:W-:Y:S01]  /*69e0*/  FMUL R146, R146, R14.reuse ;  /* 0x0000000e92927220 */ /* 0x080fe20000400000 */
[----:B------:R-:W-:Y:S01]  /*69f0*/  ISETP.GE.AND P0, PT, R30, 0x9, PT ;  /* 0x000000091e00780c */ /* 0x000fe20003f06270 */
[-C--:B------:R-:W-:Y:S01]  /*6a00*/  FMUL R149, R149, R14.reuse ;  /* 0x0000000e95957220 */ /* 0x080fe20000400000 */
[----:B------:R-:W-:Y:S01]  /*6a10*/  ISETP.LT.OR P4, PT, R6, 0x1, !P1 ;  /* 0x000000010600780c */ /* 0x000fe20004f81670 */
[-C--:B------:R-:W-:Y:S01]  /*6a20*/  FMUL R144, R144, R14.reuse ;  /* 0x0000000e90907220 */ /* 0x080fe20000400000 */
[----:B------:R-:W-:Y:S01]  /*6a30*/  ISETP.LT.OR P5, PT, R6, 0x2, !P1 ;  /* 0x000000020600780c */ /* 0x000fe20004fa1670 */
[-C--:B------:R-:W-:Y:S01]  /*6a40*/  FMUL R147, R147, R14.reuse ;  /* 0x0000000e93937220 */ /* 0x080fe20000400000 */
[----:B------:R-:W-:Y:S01]  /*6a50*/  F2FP.SATFINITE.E5M2.F32.PACK_AB_MERGE_C R151, RZ, R151, RZ ;  /* 0x00000097ff97723e */ /* 0x000fe200048060ff */
[----:B------:R-:W-:Y:S01]  /*6a60*/  FMUL R142, R142, R14 ;  /* 0x0000000e8e8e7220 */ /* 0x000fe20000400000 */
[----:B------:R-:W-:Y:S01]  /*6a70*/  F2FP.SATFINITE.E5M2.F32.PACK_AB_MERGE_C R5, RZ, R146, RZ ;  /* 0x00000092ff05723e */ /* 0x000fe200048060ff */
[-C--:B------:R-:W-:Y:S01]  /*6a80*/  FMUL R145, R145, R14.reuse ;  /* 0x0000000e91917220 */ /* 0x080fe20000400000 */
[----:B------:R-:W-:Y:S01]  /*6a90*/  ISETP.LT.OR P3, PT, R6, 0x1, !P0 ;  /* 0x000000010600780c */ /* 0x000fe20004761670 */
[-C--:B------:R-:W-:Y:S01]  /*6aa0*/  FMUL R140, R140, R14.reuse ;  /* 0x0000000e8c8c7220 */ /* 0x080fe20000400000 */
[C---:B------:R-:W-:Y:S01]  /*6ab0*/  ISETP.LT.OR P6, PT, R6.reuse, 0xa, !P1 ;  /* 0x0000000a0600780c */ /* 0x040fe20004fc1670 */
[-C--:B------:R-:W-:Y:S01]  /*6ac0*/  FMUL R143, R143, R14.reuse ;  /* 0x0000000e8f8f7220 */ /* 0x080fe20000400000 */
[----:B------:R-:W-:Y:S01]  /*6ad0*/  F2FP.SATFINITE.E5M2.F32.PACK_AB_MERGE_C R149, RZ, R149, RZ ;  /* 0x00000095ff95723e */ /* 0x000fe200048060ff */
[----:B------:R-:W-:Y:S01]  /*6ae0*/  @!P4 STG.E.U8 desc[UR18][R20.64], R151 ;  /* 0x000000971400c986 */ /* 0x000fe2000c101112 */
[----:B------:R-:W-:Y:S01]  /*6af0*/  ISETP.LT.OR P4, PT, R6, 0x2, !P0 ;  /* 0x000000020600780c */ /* 0x000fe20004781670 */
[----:B------:R-:W-:Y:S01]  /*6b00*/  FMUL R138, R138, R14 ;  /* 0x0000000e8a8a7220 */ /* 0x000fe20000400000 */
[----:B------:R-:W-:Y:S01]  /*6b10*/  F2FP.SATFINITE.E5M2.F32.PACK_AB_MERGE_C R25, RZ, R144, RZ ;  /* 0x00000090ff19723e */ /* 0x000fe200048060ff */
[----:B------:R0:W-:Y:S01]  /*6b20*/  @!P5 STG.E.U8 desc[UR18][R20.64+0x1], R5 ;  /* 0x000001051400d986 */ /* 0x0001e2000c101112 */
[C---:B------:R-:W-:Y:S01]  /*6b30*/  ISETP.LT.OR P5, PT, R6.reuse, 0x9, !P1 ;  /* 0x000000090600780c */ /* 0x040fe20004fa1670 */
[-C--:B------:R-:W-:Y:S01]  /*6b40*/  FMUL R141, R141, R14.reuse ;  /* 0x0000000e8d8d7220 */ /* 0x080fe20000400000 */
[----:B------:R-:W-:Y:S01]  /*6b50*/  F2FP.SATFINITE.E5M2.F32.PACK_AB_MERGE_C R147, RZ, R147, RZ ;  /* 0x00000093ff93723e */ /* 0x000fe200048060ff */
[----:B------:R-:W-:Y:S01]  /*6b60*/  @!P3 STG.E.U8 desc[UR18][R18.64], R149 ;  /* 0x000000951200b986 */ /* 0x000fe2000c101112 */
[----:B------:R-:W-:Y:S01]  /*6b70*/  ISETP.LT.OR P3, PT, R6, 0x9, !P0 ;  /* 0x000000090600780c */ /* 0x000fe20004761670 */
[-C--:B------:R-:W-:Y:S01]  /*6b80*/  FMUL R136, R136, R14.reuse ;  /* 0x0000000e88887220 */ /* 0x080fe20000400000 */
[----:B------:R-:W-:Y:S01]  /*6b90*/  F2FP.SATFINITE.E5M2.F32.PACK_AB_MERGE_C R145, RZ, R145, RZ ;  /* 0x00000091ff91723e */ /* 0x000fe200048060ff */
[-C--:B------:R-:W-:Y:S01]  /*6ba0*/  FMUL R139, R139, R14.reuse ;  /* 0x0000000e8b8b7220 */ /* 0x080fe20000400000 */
[----:B------:R-:W-:Y:S01]  /*6bb0*/  F2FP.SATFINITE.E5M2.F32.PACK_AB_MERGE_C R143, RZ, R143, RZ ;  /* 0x0000008fff8f723e */ /* 0x000fe200048060ff */
[----:B------:R1:W-:Y:S01]  /*6bc0*/  @!P4 STG.E.U8 desc[UR18][R18.64+0x1], R25 ;  /* 0x000001191200c986 */ /* 0x0003e2000c101112 */
[----:B------:R-:W-:Y:S01]  /*6bd0*/  ISETP.LT.OR P4, PT, R6, 0xa, !P0 ;  /* 0x0000000a0600780c */ /* 0x000fe20004781670 */
[----:B------:R-:W-:Y:S01]  /*6be0*/  FMUL R134, R134, R14 ;  /* 0x0000000e86867220 */ /* 0x000fe20000400000 */
[----:B0-----:R-:W-:Y:S01]  /*6bf0*/  F2FP.SATFINITE.E5M2.F32.PACK_AB_MERGE_C R5, RZ, R142, RZ ;  /* 0x0000008eff05723e */ /* 0x001fe200048060ff */
[----:B------:R-:W-:Y:S01]  /*6c00*/  @!P5 STG.E.U8 desc[UR18][R20.64+0x8], R147 ;  /* 0x000008931400d986 */ /* 0x000fe2000c101112 */
[C---:B------:R-:W-:Y:S01]  /*6c10*/  ISETP.LT.OR P5, PT, R6.reuse, 0x11, !P1 ;  /* 0x000000110600780c */ /* 0x040fe20004fa1670 */
[-C--:B------:R-:W-:Y:S01]  /*6c20*/  FMUL R137, R137, R14.reuse ;  /* 0x0000000e89897220 */ /* 0x080fe20000400000 */
[----:B------:R-:W-:Y:S01]  /*6c30*/  F2FP.SATFINITE.E5M2.F32.PACK_AB_MERGE_C R141, RZ, R141, RZ ;  /* 0x0000008dff8d723e */ /* 0x000fe200048060ff */
[----:B------:R0:W-:Y:S01]  /*6c40*/  @!P6 STG.E.U8 desc[UR18][R20.64+0x9], R5 ;  /* 0x000009051400e986 */ /* 0x0001e2000c101112 */
[----:B------:R-:W-:Y:S01]  /*6c50*/  ISETP.LT.OR P6, PT, R6, 0x12, !P1 ;  /* 0x000000120600780c */ /* 0x000fe20004fc1670 */
[----:B------:R-:W-:Y:S01]  /*6c60*/  FMUL R132, R132, R14 ;  /* 0x0000000e84847220 */ /* 0x000fe20000400000 */
[----:B------:R-:W-:Y:S01]  /*6c70*/  F2FP.SATFINITE.E5M2.F32.PACK_AB_MERGE_C R139, RZ, R139, RZ ;  /* 0x0000008bff8b723e */ /* 0x000fe200048060ff */
[----:B------:R-:W-:Y:S01]  /*6c80*/  @!P3 STG.E.U8 desc[UR18][R18.64+0x8], R145 ;  /* 0x000008911200b986 */ /* 0x000fe2000c101112 */
[----:B-1----:R-:W-:Y:S01]  /*6c90*/  F2FP.SATFINITE.E5M2.F32.PACK_AB_MERGE_C R25, RZ, R140, RZ ;  /* 0x0000008cff19723e */ /* 0x002fe200048060ff */
[-C--:B------:R-:W-:Y:S01]  /*6ca0*/  FMUL R135, R135, R14.reuse ;  /* 0x0000000e87877220 */ /* 0x080fe20000400000 */
[----:B------:R-:W-:Y:S01]  /*6cb0*/  ISETP.LT.OR P3, PT, R6, 0x11, !P0 ;  /* 0x000000110600780c */ /* 0x000fe20004761670 */
[-C--:B------:R-:W-:Y:S01]  /*6cc0*/  FMUL R130, R130, R14.reuse ;  /* 0x0000000e82827220 */ /* 0x080fe20000400000 */
[----:B------:R-:W-:Y:S01]  /*6cd0*/  F2FP.SATFINITE.E5M2.F32.PACK_AB_MERGE_C R137, RZ, R137, RZ ;  /* 0x00000089ff89723e */ /* 0x000fe200048060ff */
[----:B------:R1:W-:Y:S01]  /*6ce0*/  @!P4 STG.E.U8 desc[UR18][R18.64+0x9], R25 ;  /* 0x000009191200c986 */ /* 0x0003e2000c101112 */
[C---:B------:R-:W-:Y:S01]  /*6cf0*/  ISETP.LT.OR P4, PT, R6.reuse, 0x12, !P0 ;  /* 0x000000120600780c */ /* 0x040fe20004781670 */
[----:B------:R-:W-:Y:S01]  /*6d00*/  FMUL R133, R133, R14 ;  /* 0x0000000e85857220 */ /* 0x000fe20000400000 */
[----:B0-----:R-:W-:Y:S01]  /*6d10*/  F2FP.SATFINITE.E5M2.F32.PACK_AB_MERGE_C R5, RZ, R138, RZ ;  /* 0x0000008aff05723e */ /* 0x001fe200048060ff */
[----:B------:R-:W-:Y:S01]  /*6d20*/  @!P5 STG.E.U8 desc[UR18][R20.64+0x10], R143 ;  /* 0x0000108f1400d986 */ /* 0x000fe2000c101112 */
[----:B------:R-:W-:Y:S01]  /*6d30*/  ISETP.LT.OR P5, PT, R6, 0x19, !P1 ;  /* 0x000000190600780c */ /* 0x000fe20004fa1670 */
[-C--:B------:R-:W-:Y:S01]  /*6d40*/  FMUL R128, R128, R14.reuse ;  /* 0x0000000e80807220 */ /* 0x080fe20000400000 */
[----:B------:R-:W-:Y:S01]  /*6d50*/  F2FP.SATFINITE.E5M2.F32.PACK_AB_MERGE_C R135, RZ, R135, RZ ;  /* 0x00000087ff87723e */ /* 0x000fe200048060ff */
[----:B------:R0:W-:Y:S01]  /*6d60*/  @!P6 STG.E.U8 desc[UR18][R20.64+0x11], R5 ;  /* 0x000011051400e986 */ /* 0x0001e2000c101112 */
[----:B------:R-:W-:Y:S01]  /*6d70*/  ISETP.LT.OR P6, PT, R6, 0x1a, !P1 ;  /* 0x0000001a0600780c */ /* 0x000fe20004fc1670 */
[-C--:B------:R-:W-:Y:S01]  /*6d80*/  FMUL R131, R131, R14.reuse ;  /* 0x0000000e83837220 */ /* 0x080fe20000400000 */
[----:B------:R-:W-:Y:S01]  /*6d90*/  FMUL R126, R126, R14 ;  /* 0x0000000e7e7e7220 */ /* 0x000fe20000400000 */
[----:B-1----:R-:W-:Y:S01]  /*6da0*/  F2FP.SATFINITE.E5M2.F32.PACK_AB_MERGE_C R25, RZ, R136, RZ ;  /* 0x00000088ff19723e */ /* 0x002fe200048060ff */
[----:B------:R-:W-:Y:S01]  /*6db0*/  @!P3 STG.E.U8 desc[UR18][R18.64+0x10], R141 ;  /* 0x0000108d1200b986 */ /* 0x000fe2000c101112 */
[C---:B------:R-:W-:Y:S01]  /*6dc0*/  ISETP.LT.OR P3, PT, R6.reuse, 0x19, !P0 ;  /* 0x000000190600780c */ /* 0x040fe20004761670 */
        /* <DEDUP_REMOVED lines=37> */
[-C--:B------:R-:W-:Y:S01]  /*7020*/  FMUL R114, R114, R14.reuse ;  /* 0x0000000e72727220 */ /* 0x080fe20000400000 */
        /* <DEDUP_REMOVED lines=81> */
[C---:B------:R-:W-:Y:S01]  /*7540*/  ISETP.LT.OR P6, PT, R6.reuse, 0x52, !P1 ;  /* 0x000000520600780c */ /* 0x040fe20004fc1670 */
        /* <DEDUP_REMOVED lines=22> */
[----:B------:R-:W-:-:S02]  /*76b0*/  ISETP.LT.OR P3, PT, R6, 0x59, !P0 ;  /* 0x000000590600780c */ /* 0x000fc40004761670 */
[----:B------:R-:W-:Y:S01]  /*76c0*/  F2FP.SATFINITE.E5M2.F32.PACK_AB_MERGE_C R93, RZ, R93, RZ ;  /* 0x0000005dff5d723e */ /* 0x000fe200048060ff */
[----:B------:R1:W-:Y:S01]  /*76d0*/  @!P4 STG.E.U8 desc[UR18][R18.64+0x51], R25 ;  /* 0x000051191200c986 */ /* 0x0003e2000c101112 */
[C---:B------:R-:W-:Y:S02]  /*76e0*/  ISETP.LT.OR P4, PT, R6.reuse, 0x5a, !P0 ;  /* 0x0000005a0600780c */ /* 0x040fe40004781670 */
[----:B0-----:R-:W-:Y:S01]  /*76f0*/  F2FP.SATFINITE.E5M2.F32.PACK_AB_MERGE_C R5, RZ, R102, RZ ;  /* 0x00000066ff05723e */ /* 0x001fe200048060ff */
[----:B------:R-:W-:Y:S01]  /*7700*/  @!P5 STG.E.U8 desc[UR18][R20.64+0x58], R107 ;  /* 0x0000586b1400d986 */ /* 0x000fe2000c101112 */
[C---:B------:R-:W-:Y:S02]  /*7710*/  ISETP.LT.OR P5, PT, R6.reuse, 0x61, !P1 ;  /* 0x000000610600780c */ /* 0x040fe40004fa1670 */
[----:B------:R-:W-:Y:S01]  /*7720*/  F2FP.SATFINITE.E5M2.F32.PACK_AB_MERGE_C R23, RZ, R23, RZ ;  /* 0x00000017ff17723e */ /* 0x000fe200048060ff */
[----:B------:R0:W-:Y:S01]  /*7730*/  @!P6 STG.E.U8 desc[UR18][R20.64+0x59], R5 ;  /* 0x000059051400e986 */ /* 0x0001e2000c101112 */
[----:B------:R-:W-:-:S02]  /*7740*/  ISETP.LT.OR P6, PT, R6, 0x62, !P1 ;  /* 0x000000620600780c */ /* 0x000fc40004fc1670 */
[----:B------:R-:W-:Y:S01]  /*7750*/  F2FP.SATFINITE.E5M2.F32.PACK_AB_MERGE_C R89, RZ, R89, RZ ;  /* 0x00000059ff59723e */ /* 0x000fe200048060ff */
[----:B------:R-:W-:Y:S01]  /*7760*/  @!P3 STG.E.U8 desc[UR18][R18.64+0x58], R105 ;  /* 0x000058691200b986 */ /* 0x000fe2000c101112 */
[----:B-1----:R-:W-:Y:S02]  /*7770*/  F2FP.SATFINITE.E5M2.F32.PACK_AB_MERGE_C R25, RZ, R100, RZ ;  /* 0x00000064ff19723e */ /* 0x002fe400048060ff */
[C---:B------:R-:W-:Y:S02]  /*7780*/  ISETP.LT.OR P3, PT, R6.reuse, 0x61, !P0 ;  /* 0x000000610600780c */ /* 0x040fe40004761670 */
[----:B------:R-:W-:Y:S01]  /*7790*/  F2FP.SATFINITE.E5M2.F32.PACK_AB_MERGE_C R27, RZ, R88, RZ ;  /* 0x00000058ff1b723e */ /* 0x000fe200048060ff */
[----:B------:R1:W-:Y:S01]  /*77a0*/  @!P4 STG.E.U8 desc[UR18][R18.64+0x59], R25 ;  /* 0x000059191200c986 */ /* 0x0003e2000c101112 */
[C---:B------:R-:W-:Y:S02]  /*77b0*/  ISETP.LT.OR P4, PT, R6.reuse, 0x62, !P0 ;  /* 0x000000620600780c */ /* 0x040fe40004781670 */
[----:B0-----:R-:W-:Y:S01]  /*77c0*/  F2FP.SATFINITE.E5M2.F32.PACK_AB_MERGE_C R5, RZ, R98, RZ ;  /* 0x00000062ff05723e */ /* 0x001fe200048060ff */
[----:B------:R-:W-:Y:S01]  /*77d0*/  @!P5 STG.E.U8 desc[UR18][R20.64+0x60], R101 ;  /* 0x000060651400d986 */ /* 0x000fe2000c101112 */
[----:B------:R-:W-:-:S03]  /*77e0*/  ISETP.LT.OR P5, PT, R6, 0x69, !P1 ;  /* 0x000000690600780c */ /* 0x000fc60004fa1670 */
[----:B------:R0:W-:Y:S01]  /*77f0*/  @!P6 STG.E.U8 desc[UR18][R20.64+0x61], R5 ;  /* 0x000061051400e986 */ /* 0x0001e2000c101112 */
[C---:B------:R-:W-:Y:S02]  /*7800*/  ISETP.LT.OR P6, PT, R6.reuse, 0x6a, !P1 ;  /* 0x0000006a0600780c */ /* 0x040fe40004fc1670 */
[----:B-1----:R-:W-:Y:S01]  /*7810*/  F2FP.SATFINITE.E5M2.F32.PACK_AB_MERGE_C R25, RZ, R96, RZ ;  /* 0x00000060ff19723e */ /* 0x002fe200048060ff */
[----:B------:R-:W-:Y:S01]  /*7820*/  @!P3 STG.E.U8 desc[UR18][R18.64+0x60], R103 ;  /* 0x000060671200b986 */ /* 0x000fe2000c101112 */
[----:B------:R-:W-:-:S03]  /*7830*/  ISETP.LT.OR P3, PT, R6, 0x69, !P0 ;  /* 0x000000690600780c */ /* 0x000fc60004761670 */
        /* <DEDUP_REMOVED lines=12> */
[C---:B------:R-:W-:Y:S01]  /*7900*/  ISETP.LT.OR P1, PT, R6.reuse, 0x7a, !P1 ;  /* 0x0000007a0600780c */ /* 0x040fe20004f21670 */
[----:B------:R2:W-:Y:S01]  /*7910*/  @!P5 STG.E.U8 desc[UR18][R20.64+0x70], R95 ;  /* 0x0000705f1400d986 */ /* 0x0005e2000c101112 */
[C---:B------:R-:W-:Y:S02]  /*7920*/  ISETP.LT.OR P5, PT, R6.reuse, 0x72, !P0 ;  /* 0x000000720600780c */ /* 0x040fe400047a1670 */
[----:B0-----:R-:W-:Y:S01]  /*7930*/  F2FP.SATFINITE.E5M2.F32.PACK_AB_MERGE_C R5, RZ, R90, RZ ;  /* 0x0000005aff05723e */ /* 0x001fe200048060ff */
[----:B------:R2:W-:Y:S01]  /*7940*/  @!P6 STG.E.U8 desc[UR18][R20.64+0x71], R91 ;  /* 0x0000715b1400e986 */ /* 0x0005e2000c101112 */
[C---:B------:R-:W-:Y:S02]  /*7950*/  ISETP.LT.OR P6, PT, R6.reuse, 0x79, !P0 ;  /* 0x000000790600780c */ /* 0x040fe400047c1670 */
[----:B------:R-:W-:Y:S01]  /*7960*/  ISETP.LT.OR P0, PT, R6, 0x7a, !P0 ;  /* 0x0000007a0600780c */ /* 0x000fe20004701670 */
[----:B------:R2:W-:Y:S01]  /*7970*/  @!P3 STG.E.U8 desc[UR18][R18.64+0x70], R93 ;  /* 0x0000705d1200b986 */ /* 0x0005e2000c101112 */
[----:B-1----:R-:W-:-:S05]  /*7980*/  F2FP.SATFINITE.E5M2.F32.PACK_AB_MERGE_C R25, RZ, R22, RZ ;  /* 0x00000016ff19723e */ /* 0x002fca00048060ff */
[----:B------:R2:W-:Y:S04]  /*7990*/  @!P5 STG.E.U8 desc[UR18][R18.64+0x71], R5 ;  /* 0x000071051200d986 */ /* 0x0005e8000c101112 */
[----:B------:R2:W-:Y:S04]  /*79a0*/  @!P4 STG.E.U8 desc[UR18][R20.64+0x78], R23 ;  /* 0x000078171400c986 */ /* 0x0005e8000c101112 */
[----:B------:R2:W-:Y:S04]  /*79b0*/  @!P1 STG.E.U8 desc[UR18][R20.64+0x79], R25 ;  /* 0x0000791914009986 */ /* 0x0005e8000c101112 */
[----:B------:R2:W-:Y:S04]  /*79c0*/  @!P6 STG.E.U8 desc[UR18][R18.64+0x78], R89 ;  /* 0x000078591200e986 */ /* 0x0005e8000c101112 */
[----:B------:R2:W-:Y:S02]  /*79d0*/  @!P0 STG.E.U8 desc[UR18][R18.64+0x79], R27 ;  /* 0x0000791b12008986 */ /* 0x0005e4000c101112 */
.L_x_169:
[----:B------:R-:W-:Y:S05]  /*79e0*/  BSYNC B0 ;  /* 0x0000000000007941 */ /* 0x000fea0003800000 */
.L_x_39:
[C---:B------:R-:W-:Y:S01]  /*79f0*/  LEA R2, P0, R8.reuse, R2, 0x1 ;  /* 0x0000000208027211 */ /* 0x040fe200078008ff */
[----:B------:R-:W-:Y:S01]  /*7a00*/  ULDC.64 UR6, c[0x0][0x650] ;  /* 0x0001940000067ab9 */ /* 0x000fe20000000a00 */
[----:B-----5:R-:W-:Y:S01]  /*7a10*/  IMAD.U32 R4, RZ, RZ, UR16 ;  /* 0x00000010ff047e24 */ /* 0x020fe2000f8e00ff */
[----:B0-2---:R-:W-:Y:S01]  /*7a20*/  PRMT R18, RZ, 0x7610, R18 ;  /* 0x00007610ff127816 */ /* 0x005fe20000000012 */
[----:B------:R-:W-:Y:S01]  /*7a30*/  IMAD.MOV.U32 R6, RZ, RZ, -0x1 ;  /* 0xffffffffff067424 */ /* 0x000fe200078e00ff */
[----:B------:R-:W-:Y:S01]  /*7a40*/  LEA.HI.X R3, R8, R3, R0, 0x1, P0 ;  /* 0x0000000308037211 */ /* 0x000fe200000f0c00 */
[----:B------:R0:W-:Y:S01]  /*7a50*/  SYNCS.ARRIVE.TRANS64.A1T0 RZ, [R4+UR21], RZ ;  /* 0x000000ff04ff79a7 */ /* 0x0001e20008100015 */
[----:B------:R-:W-:Y:S01]  /*7a60*/  ISETP.GE.U32.AND P0, PT, R2, UR6, PT ;  /* 0x0000000602007c0c */ /* 0x000fe2000bf06070 */
[----:B------:R-:W-:-:S03]  /*7a70*/  IMAD.MOV.U32 R5, RZ, RZ, -0x1 ;  /* 0xffffffffff057424 */ /* 0x000fc600078e00ff */
[----:B------:R-:W-:Y:S01]  /*7a80*/  ISETP.GE.U32.AND.EX P0, PT, R3, UR7, PT, P0 ;  /* 0x0000000703007c0c */ /* 0x000fe2000bf06100 */
[----:B0-----:R-:W-:-:S12]  /*7a90*/  IMAD.MOV.U32 R4, RZ, RZ, -0x1 ;  /* 0xffffffffff047424 */ /* 0x001fd800078e00ff */
[----:B------:R-:W-:Y:S05]  /*7aa0*/  @P0 BRA `(.L_x_170) ;  /* 0x0000000400600947 */ /* 0x000fea0003800000 */
[----:B------:R-:W0:Y:S01]  /*7ab0*/  S2R R28, SR_CTAID.X ;  /* 0x00000000001c7919 */ /* 0x000e220000002500 */
[----:B------:R-:W2:Y:S01]  /*7ac0*/  LDC.64 R22, c[0x0][0x628] ;  /* 0x00018a00ff167b82 */ /* 0x000ea20000000a00 */
[----:B------:R-:W-:Y:S01]  /*7ad0*/  ULDC UR6, c[0x0][0x150] ;  /* 0x0000540000067ab9 */ /* 0x000fe20000000800 */
[----:B-1--4-:R-:W-:Y:S01]  /*7ae0*/  IMAD.MOV.U32 R20, RZ, RZ, R2 ;  /* 0x000000ffff147224 */ /* 0x012fe200078e0002 */
[----:B------:R-:W1:Y:S01]  /*7af0*/  S2R R30, SR_CTAID.Y ;  /* 0x00000000001e7919 */ /* 0x000e620000002600 */
[----:B------:R-:W-:-:S04]  /*7b00*/  IMAD.MOV.U32 R21, RZ, RZ, R3 ;  /* 0x000000ffff157224 */ /* 0x000fc800078e0003 */
[----:B------:R-:W4:Y:S08]  /*7b10*/  LDC R31, c[0x0][0x144] ;  /* 0x00005100ff1f7b82 */ /* 0x000f300000000800 */
[----:B------:R-:W1:Y:S08]  /*7b20*/  LDC R6, c[0x0][0x630] ;  /* 0x00018c00ff067b82 */ /* 0x000e700000000800 */
[----:B------:R-:W1:Y:S01]  /*7b30*/  LDC.64 R26, c[0x0][0x620] ;  /* 0x00018800ff1a7b82 */ /* 0x000e620000000a00 */
[----:B--2---:R-:W-:-:S04]  /*7b40*/  ISETP.NE.U32.AND P0, PT, R22, RZ, PT ;  /* 0x000000ff1600720c */ /* 0x004fc80003f05070 */
[----:B------:R-:W-:Y:S02]  /*7b50*/  ISETP.NE.AND.EX P0, PT, R23, RZ, PT, P0 ;  /* 0x000000ff1700720c */ /* 0x000fe40003f05300 */
[----:B0-----:R-:W-:-:S05]  /*7b60*/  I2FP.F32.U32 R4, R28 ;  /* 0x0000001c00047245 */ /* 0x001fca0000201000 */
[----:B------:R-:W-:-:S04]  /*7b70*/  FMUL R4, R4, UR6 ;  /* 0x0000000604047c20 */ /* 0x000fc80008400000 */
[----:B------:R0:W2:Y:S02]  /*7b80*/  F2I.U32.TRUNC.NTZ R29, R4 ;  /* 0x00000004001d7305 */ /* 0x0000a4000020f000 */
[----:B----4-:R-:W-:Y:S05]  /*7b90*/  @!P0 BRA `(.L_x_171) ;  /* 0x0000000000288947 */ /* 0x010fea0003800000 */
[----:B------:R-:W4:Y:S02]  /*7ba0*/  LDC R5, c[0x0][0x634] ;  /* 0x00018d00ff057b82 */ /* 0x000f240000000800 */
[----:B----4-:R-:W-:-:S05]  /*7bb0*/  IADD3 R21, P0, R2, R5, RZ ;  /* 0x0000000502157210 */ /* 0x010fca0007f1e0ff */
[----:B---3--:R-:W-:-:S04]  /*7bc0*/  IMAD.X R25, RZ, RZ, R3, P0 ;  /* 0x000000ffff197224 */ /* 0x008fc800000e0603 */
[----:B0-----:R-:W-:-:S04]  /*7bd0*/  IMAD.WIDE.U32 R4, R25, R22, RZ ;  /* 0x0000001619047225 */ /* 0x001fc800078e00ff */
[----:B------:R-:W-:-:S04]  /*7be0*/  IMAD.WIDE.U32 R18, P0, R21, R23, R4 ;  /* 0x0000001715127225 */ /* 0x000fc80007800004 */
[----:B------:R-:W-:-:S04]  /*7bf0*/  IMAD.WIDE.U32 R4, R21, R22, RZ ;  /* 0x0000001615047225 */ /* 0x000fc800078e00ff */
[----:B------:R-:W-:Y:S01]  /*7c00*/  IMAD.X R21, RZ, RZ, RZ, P0 ;  /* 0x000000ffff157224 */ /* 0x000fe200000e06ff */
[----:B------:R-:W-:Y:S01]  /*7c10*/  IADD3 RZ, P0, R5, R18, RZ ;  /* 0x0000001205ff7210 */ /* 0x000fe20007f1e0ff */
[----:B------:R-:W-:-:S04]  /*7c20*/  IMAD.MOV.U32 R20, RZ, RZ, R19 ;  /* 0x000000ffff147224 */ /* 0x000fc800078e0013 */
[----:B------:R-:W-:-:S08]  /*7c30*/  IMAD.WIDE.U32.X R20, R25, R23, R20, P0 ;  /* 0x0000001719147225 */ /* 0x000fd000000e0414 */
.L_x_171:
[-CC-:B-1-3--:R-:W-:Y:S01]  /*7c40*/  SHF.R.U64 R24, R20, R6.reuse, R21.reuse ;  /* 0x0000000614187219 */ /* 0x18afe20000001215 */
[----:B------:R-:W1:Y:S01]  /*7c50*/  LDC.64 R34, c[0x0][0x640] ;  /* 0x00019000ff227b82 */ /* 0x000e620000000a00 */
[----:B0-----:R-:W-:Y:S01]  /*7c60*/  SHF.R.U32.HI R4, RZ, R6, R21 ;  /* 0x00000006ff047219 */ /* 0x001fe20000011615 */
[----:B--2---:R-:W-:Y:S01]  /*7c70*/  IMAD.MOV R29, RZ, RZ, -R29 ;  /* 0x000000ffff1d7224 */ /* 0x004fe200078e0a1d */
[----:B------:R-:W-:Y:S01]  /*7c80*/  IADD3 R19, P0, RZ, -R24, RZ ;  /* 0x80000018ff137210 */ /* 0x000fe20007f1e0ff */
[----:B------:R-:W-:Y:S01]  /*7c90*/  ULDC UR6, c[0x0][0x154] ;  /* 0x0000550000067ab9 */ /* 0x000fe20000000800 */
[----:B------:R-:W-:Y:S02]  /*7ca0*/  IMAD.MOV.U32 R21, RZ, RZ, 0x1 ;  /* 0x00000001ff157424 */ /* 0x000fe400078e00ff */
[----:B------:R-:W-:Y:S01]  /*7cb0*/  IMAD R29, R31, R29, R28 ;  /* 0x0000001d1f1d7224 */ /* 0x000fe200078e021c */
[----:B------:R-:W0:Y:S01]  /*7cc0*/  LDC R18, c[0x0][0x618] ;  /* 0x00018600ff127b82 */ /* 0x000e220000000800 */
[----:B------:R-:W-:-:S04]  /*7cd0*/  IMAD.X R5, RZ, RZ, ~R4, P0 ;  /* 0x000000ffff057224 */ /* 0x000fc800000e0e04 */
[-C--:B------:R-:W-:Y:S02]  /*7ce0*/  IMAD R6, R5, R26.reuse, RZ ;  /* 0x0000001a05067224 */ /* 0x080fe400078e02ff */
[C---:B------:R-:W-:Y:S01]  /*7cf0*/  IMAD.WIDE.U32 R4, R19.reuse, R26, R2 ;  /* 0x0000001a13047225 */ /* 0x040fe200078e0002 */
[----:B------:R-:W2:Y:S03]  /*7d00*/  LDC R20, c[0x0][0x608] ;  /* 0x00018200ff147b82 */ /* 0x000ea60000000800 */
[----:B------:R-:W-:Y:S01]  /*7d10*/  IMAD R19, R19, R27, R6 ;  /* 0x0000001b13137224 */ /* 0x000fe200078e0206 */
[----:B------:R-:W-:-:S03]  /*7d20*/  I2FP.F32.U32 R6, R30 ;  /* 0x0000001e00067245 */ /* 0x000fc60000201000 */
[----:B------:R-:W-:Y:S01]  /*7d30*/  IMAD.IADD R5, R5, 0x1, R19 ;  /* 0x0000000105057824 */ /* 0x000fe200078e0213 */
[----:B------:R-:W3:Y:S01]  /*7d40*/  LDC R32, c[0x0][0x658] ;  /* 0x00019600ff207b82 */ /* 0x000ee20000000800 */
[----:B-1----:R-:W-:Y:S01]  /*7d50*/  ISETP.NE.U32.AND P0, PT, R34, RZ, PT ;  /* 0x000000ff2200720c */ /* 0x002fe20003f05070 */
[----:B------:R-:W-:-:S03]  /*7d60*/  IMAD.MOV.U32 R19, RZ, RZ, -0x1 ;  /* 0xffffffffff137424 */ /* 0x000fc600078e00ff */
[----:B------:R-:W-:-:S03]  /*7d70*/  ISETP.NE.AND.EX P0, PT, R35, RZ, PT, P0 ;  /* 0x000000ff2300720c */ /* 0x000fc60003f05300 */
[----:B------:R-:W1:Y:S01]  /*7d80*/  LDC R27, c[0x0][0x148] ;  /* 0x00005200ff1b7b82 */ /* 0x000e620000000800 */
[-CC-:B0-----:R-:W-:Y:S02]  /*7d90*/  SHF.R.U64 R22, R4, R18.reuse, R5.reuse ;  /* 0x0000001204167219 */ /* 0x181fe40000001205 */
[----:B------:R-:W-:Y:S01]  /*7da0*/  SHF.R.U32.HI R5, RZ, R18, R5 ;  /* 0x00000012ff057219 */ /* 0x000fe20000011605 */
[----:B------:R-:W-:-:S04]  /*7db0*/  FMUL R18, R6, UR6 ;  /* 0x0000000606127c20 */ /* 0x000fc80008400000 */
[----:B------:R-:W0:Y:S01]  /*7dc0*/  LDC R28, c[0x0][0x600] ;  /* 0x00018000ff1c7b82 */ /* 0x000e220000000800 */
[----:B------:R4:W0:Y:S01]  /*7dd0*/  F2I.U32.TRUNC.NTZ R25, R18 ;  /* 0x0000001200197305 */ /* 0x000822000020f000 */
[-CC-:B--2---:R-:W-:Y:S02]  /*7de0*/  SHF.R.U64 R6, R22, R20.reuse, R5.reuse ;  /* 0x0000001416067219 */ /* 0x184fe40000001205 */
[----:B------:R-:W-:-:S04]  /*7df0*/  SHF.R.U32.HI R5, RZ, R20, R5 ;  /* 0x00000014ff057219 */ /* 0x000fc80000011605 */
[----:B------:R-:W2:Y:S01]  /*7e00*/  LDC R33, c[0x0][0x648] ;  /* 0x00019200ff217b82 */ /* 0x000ea20000000800 */
[-CC-:B---3--:R-:W-:Y:S02]  /*7e10*/  SHF.R.U64 R26, R6, R32.reuse, R5.reuse ;  /* 0x00000020061a7219 */ /* 0x188fe40000001205 */
[-C--:B------:R-:W-:Y:S02]  /*7e20*/  SHF.L.U32 R19, R19, R32.reuse, RZ ;  /* 0x0000002013137219 */ /* 0x080fe400000006ff */
[-C--:B------:R-:W-:Y:S01]  /*7e30*/  SHF.R.U32.HI R5, RZ, R32.reuse, R5 ;  /* 0x00000020ff057219 */ /* 0x080fe20000011605 */
[----:B------:R-:W-:Y:S01]  /*7e40*/  IMAD.MOV.U32 R4, RZ, RZ, R26 ;  /* 0x000000ffff047224 */ /* 0x000fe200078e001a */
[----:B------:R-:W-:Y:S01]  /*7e50*/  SHF.L.U32 R32, R21, R32, RZ ;  /* 0x0000002015207219 */ /* 0x000fe200000006ff */
[----:B------:R-:W3:Y:S01]  /*7e60*/  LDC R36, c[0x0][0x638] ;  /* 0x00018e00ff247b82 */ /* 0x000ee20000000800 */
[----:B------:R-:W-:-:S07]  /*7e70*/  LOP3.LUT R31, RZ, R19, RZ, 0x33, !PT ;  /* 0x00000013ff1f7212 */ /* 0x000fce00078e33ff */
[----:B------:R-:W0:Y:S01]  /*7e80*/  LDC R37, c[0x0][0x610] ;  /* 0x00018400ff257b82 */ /* 0x000e220000000800 */
[----:B----4-:R-:W-:Y:S05]  /*7e90*/  @!P0 BRA `(.L_x_172) ;  /* 0x0000000000288947 */ /* 0x010fea0003800000 */
[----:B------:R-:W4:Y:S02]  /*7ea0*/  LDC R21, c[0x0][0x64c] ;  /* 0x00019300ff157b82 */ /* 0x000f240000000800 */
[----:B----4-:R-:W-:-:S05]  /*7eb0*/  IADD3 R21, P0, R26, R21, RZ ;  /* 0x000000151a157210 */ /* 0x010fca0007f1e0ff */
        /* <DEDUP_REMOVED lines=8> */
.L_x_172:
[----:B--2---:R-:W-:Y:S01]  /*7f40*/  SHF.R.U64 R4, R4, R33, R5 ;  /* 0x0000002104047219 */ /* 0x004fe20000001205 */
[----:B0-----:R-:W-:Y:S01]  /*7f50*/  VIADD R21, R28, 0xffffffff ;  /* 0xffffffff1c157836 */ /* 0x001fe20000000000 */
[----:B------:R-:W-:Y:S01]  /*7f60*/  LOP3.LUT R19, R6, R31, RZ, 0xc0, !PT ;  /* 0x0000001f06137212 */ /* 0x000fe200078ec0ff */
[----:B------:R-:W-:Y:S02]  /*7f70*/  IMAD.MOV R25, RZ, RZ, -R25 ;  /* 0x000000ffff197224 */ /* 0x000fe400078e0a19 */
[----:B------:R-:W-:Y:S02]  /*7f80*/  IMAD.MOV R5, RZ, RZ, -R4 ;  /* 0x000000ffff057224 */ /* 0x000fe400078e0a04 */
[----:B------:R-:W-:Y:S01]  /*7f90*/  IMAD R6, R32, R4, R19 ;  /* 0x0000000420067224 */ /* 0x000fe200078e0213 */
[----:B------:R-:W-:Y:S01]  /*7fa0*/  LOP3.LUT R19, R22, R21, RZ, 0xc0, !PT ;  /* 0x0000001516137212 */ /* 0x000fe200078ec0ff */
[----:B-1----:R-:W-:Y:S02]  /*7fb0*/  @P2 IMAD R29, R27, R25, R30 ;  /* 0x000000191b1d2224 */ /* 0x002fe400078e021e */
[----:B---3--:R-:W-:-:S02]  /*7fc0*/  IMAD R4, R5, R36, R26 ;  /* 0x0000002405047224 */ /* 0x008fc400078e021a */
[----:B------:R-:W-:Y:S02]  /*7fd0*/  IMAD R6, R6, R37, R29 ;  /* 0x0000002506067224 */ /* 0x000fe400078e021d */
[----:B------:R-:W-:Y:S02]  /*7fe0*/  IMAD R19, R4, R28, R19 ;  /* 0x0000001c04137224 */ /* 0x000fe400078e0213 */
[----:B------:R-:W-:Y:S02]  /*7ff0*/  IMAD.MOV.U32 R18, RZ, RZ, 0x1 ;  /* 0x00000001ff127424 */ /* 0x000fe400078e00ff */
[----:B------:R-:W-:Y:S01]  /*8000*/  IMAD.MOV.U32 R4, RZ, RZ, R24 ;  /* 0x000000ffff047224 */ /* 0x000fe200078e0018 */
[----:B------:R-:W-:Y:S02]  /*8010*/  SEL R5, R19, R6, !P2 ;  /* 0x0000000613057207 */ /* 0x000fe40005000000 */
[----:B------:R-:W-:-:S07]  /*8020*/  SEL R6, R6, R19, !P2 ;  /* 0x0000001306067207 */ /* 0x000fce0005000000 */
.L_x_170:
[----:B------:R-:W-:Y:S02]  /*8030*/  LOP3.LUT P0, RZ, R18, 0xff, RZ, 0xc0, !PT ;  /* 0x000000ff12ff7812 */ /* 0x000fe4000780c0ff */
[----:B------:R-:W-:-:S11]  /*8040*/  LOP3.LUT R150, R150, 0x1, RZ, 0x3c, !PT ;  /* 0x0000000196967812 */ /* 0x000fd600078e3cff */
[----:B------:R-:W-:Y:S05]  /*8050*/  @P0 BRA `(.L_x_173) ;  /* 0xffffff9400680947 */ /* 0x000fea000383ffff */
[----:B------:R-:W-:Y:S05]  /*8060*/  EXIT ;  /* 0x000000000000794d */ /* 0x000fea0003800000 */
.L_x_17:
[----:B------:R-:W-:-:S08]  /*8070*/  ISETP.NE.AND P0, PT, R18, RZ, PT ;  /* 0x000000ff1200720c */ /* 0x000fd00003f05270 */
[----:B--23-5:R-:W0:-:S00]  /*8080*/  USETMAXREG.DEALLOC.CTAPOOL 0x28 ;  /* 0x00000028000079c8 */ /* 0x02ce0000080e0500 */
[----:B------:R-:W-:Y:S05]  /*8090*/  @P0 EXIT ;  /* 0x000000000000094d */ /* 0x000fea0003800000 */
[----:B0-----:R-:W-:Y:S01]  /*80a0*/  LOP3.LUT P0, RZ, R20, 0xff, RZ, 0xc0, !PT ;  /* 0x000000ff14ff7812 */ /* 0x001fe2000780c0ff */
[----:B------:R-:W-:Y:S02]  /*80b0*/  IMAD.MOV.U32 R12, RZ, RZ, 0x1 ;  /* 0x00000001ff0c7424 */ /* 0x000fe400078e00ff */
[----:B------:R-:W-:-:S10]  /*80c0*/  IMAD.MOV.U32 R13, RZ, RZ, RZ ;  /* 0x000000ffff0d7224 */ /* 0x000fd400078e00ff */
[----:B------:R-:W-:Y:S05]  /*80d0*/  @!P0 BRA `(.L_x_174) ;  /* 0x0000000c00288947 */ /* 0x000fea0003800000 */
[----:B------:R-:W0:Y:S01]  /*80e0*/  S2R R17, SR_CgaCtaId ;  /* 0x0000000000117919 */ /* 0x000e220000008800 */
[----:B------:R-:W-:Y:S01]  /*80f0*/  LOP3.LUT P0, RZ, R11, 0x1f, RZ, 0xc0, !PT ;  /* 0x0000001f0bff7812 */ /* 0x000fe2000780c0ff */
[----:B------:R-:W-:Y:S01]  /*8100*/  ULDC UR5, c[0x0][0x658] ;  /* 0x0001960000057ab9 */ /* 0x000fe20000000800 */
[----:B------:R-:W-:Y:S01]  /*8110*/  UMOV UR6, 0xffffffff ;  /* 0xffffffff00067882 */ /* 0x000fe20000000000 */
[----:B------:R-:W-:Y:S01]  /*8120*/  BSSY B0, `(.L_x_174) ;  /* 0x00000c5000007945 */ /* 0x000fe20003800000 */
[----:B------:R-:W-:Y:S01]  /*8130*/  USHF.L.U32 UR6, UR6, UR5, URZ ;  /* 0x0000000506067299 */ /* 0x000fe2000800063f */
[C---:B------:R-:W-:Y:S01]  /*8140*/  ISETP.NE.AND P3, PT, R10.reuse, RZ, PT ;  /* 0x000000ff0a00720c */ /* 0x040fe20003f65270 */
[----:B------:R-:W-:Y:S01]  /*8150*/  IMAD.MOV.U32 R15, RZ, RZ, 0x1 ;  /* 0x00000001ff0f7424 */ /* 0x000fe200078e00ff */
[----:B------:R-:W-:Y:S01]  /*8160*/  ISETP.NE.OR P0, PT, R10, RZ, !P0 ;  /* 0x000000ff0a00720c */ /* 0x000fe20004705670 */
[----:B------:R-:W-:Y:S01]  /*8170*/  IMAD.MOV.U32 R12, RZ, RZ, 0x1 ;  /* 0x00000001ff0c7424 */ /* 0x000fe200078e00ff */
[----:B------:R-:W-:Y:S01]  /*8180*/  LOP3.LUT R14, R7, 0x2, RZ, 0xfc, !PT ;  /* 0x00000002070e7812 */ /* 0x000fe200078efcff */
[----:B------:R-:W-:Y:S01]  /*8190*/  IMAD.MOV.U32 R13, RZ, RZ, RZ ;  /* 0x000000ffff0d7224 */ /* 0x000fe200078e00ff */
[----:B------:R-:W-:Y:S01]  /*81a0*/  ULDC UR4, c[0x0][0x600] ;  /* 0x0001800000047ab9 */ /* 0x000fe20000000800 */
[----:B------:R-:W-:Y:S01]  /*81b0*/  UMOV UR7, 0x1 ;  /* 0x0000000100077882 */ /* 0x000fe20000000000 */
[----:B------:R-:W-:-:S02]  /*81c0*/  UIADD3 UR22, UR13, 0x1, URZ ;  /* 0x000000010d167890 */ /* 0x000fc4000fffe03f */
[----:B------:R-:W-:Y:S02]  /*81d0*/  UIADD3 UR16, UR4, -0x1, URZ ;  /* 0xffffffff04107890 */ /* 0x000fe4000fffe03f */
[----:B------:R-:W-:Y:S02]  /*81e0*/  USHF.L.U32 UR18, UR7, UR5, URZ ;  /* 0x0000000507127299 */ /* 0x000fe4000800063f */
[----:B------:R-:W-:Y:S01]  /*81f0*/  ULOP3.LUT UR17, URZ, UR6, URZ, 0x33, !UPT ;  /* 0x000000063f117292 */ /* 0x000fe2000f8e333f */
[----:B------:R-:W-:Y:S01]  /*8200*/  ULDC.64 UR20, c[0x0][0x198] ;  /* 0x0000660000147ab9 */ /* 0x000fe20000000a00 */
[C---:B0-----:R-:W-:Y:S02]  /*8210*/  IMAD.SHL.U32 R16, R17.reuse, 0x40, RZ ;  /* 0x0000004011107824 */ /* 0x041fe400078e00ff */
[----:B------:R-:W-:-:S03]  /*8220*/  IMAD.SHL.U32 R17, R17, 0x800, RZ ;  /* 0x0000080011117824 */ /* 0x000fc600078e00ff */
[----:B------:R-:W-:Y:S02]  /*8230*/  LOP3.LUT R16, R16, 0x40, RZ, 0xc0, !PT ;  /* 0x0000004010107812 */ /* 0x000fe400078ec0ff */
[----:B------:R-:W-:-:S07]  /*8240*/  LOP3.LUT R17, R17, 0x800, RZ, 0xc0, !PT ;  /* 0x0000080011117812 */ /* 0x000fce00078ec0ff */
.L_x_186:
[----:B------:R-:W-:-:S03]  /*8250*/  UMOV UR4, 0xffffffff ;  /* 0xffffffff00047882 */ /* 0x000fc60000000000 */
[----:B------:R-:W-:Y:S05]  /*8260*/  BRA.DIV UR4, `(.L_x_175) ;  /* 0x0000000e04c07947 */ /* 0x000fea000b800000 */
[----:B------:R-:W-:-:S13]  /*8270*/  ELECT P1, URZ, PT ;  /* 0x00000000003f782f */ /* 0x000fda0003820000 */
.L_x_198:
[----:B------:R-:W0:Y:S01]  /*8280*/  LDC R10, c[0x0][0x28c] ;  /* 0x0000a300ff0a7b82 */ /* 0x000e220000000800 */
[----:B------:R-:W-:Y:S01]  /*8290*/  BSSY B1, `(.L_x_176) ;  /* 0x0000039000017945 */ /* 0x000fe20003800000 */
[----:B0-----:R-:W-:-:S13]  /*82a0*/  ISETP.LT.OR P1, PT, R10, 0x1, !P1 ;  /* 0x000000010a00780c */ /* 0x001fda0004f21670 */
[----:B------:R-:W-:Y:S05]  /*82b0*/  @P1 BRA `(.L_x_177) ;  /* 0x0000000000d81947 */ /* 0x000fea0003800000 */
[----:B------:R-:W-:Y:S02]  /*82c0*/  IMAD R18, R5, 0x80, R16 ;  /* 0x0000008005127824 */ /* 0x000fe400078e0210 */
[----:B------:R-:W-:Y:S02]  /*82d0*/  IMAD.SHL.U32 R19, R6, 0x40, RZ ;  /* 0x0000004006137824 */ /* 0x000fe400078e00ff */
[----:B------:R-:W-:Y:S02]  /*82e0*/  IMAD.MOV.U32 R20, RZ, RZ, RZ ;  /* 0x000000ffff147224 */ /* 0x000fe400078e00ff */
[----:B------:R-:W-:Y:S02]  /*82f0*/  IMAD.U32 R22, RZ, RZ, UR22 ;  /* 0x00000016ff167e24 */ /* 0x000fe4000f8e00ff */
[----:B------:R-:W-:Y:S02]  /*8300*/  IMAD.MOV.U32 R5, RZ, RZ, R12 ;  /* 0x000000ffff057224 */ /* 0x000fe400078e000c */
[----:B------:R-:W-:-:S07]  /*8310*/  IMAD.MOV.U32 R6, RZ, RZ, R13 ;  /* 0x000000ffff067224 */ /* 0x000fce00078e000d */
.L_x_181:
[----:B------:R-:W0:Y:S01]  /*8320*/  S2R R11, SR_CgaCtaId ;  /* 0x00000000000b7919 */ /* 0x000e220000008800 */
[----:B------:R-:W-:-:S04]  /*8330*/  MOV R10, 0x400 ;  /* 0x00000400000a7802 */ /* 0x000fc80000000f00 */
[----:B0-----:R-:W-:Y:S02]  /*8340*/  LEA R23, R11, R10, 0x18 ;  /* 0x0000000a0b177211 */ /* 0x001fe400078ec0ff */
[----:B------:R-:W-:Y:S01]  /*8350*/  SHF.L.U32 R10, R5, 0x1f, RZ ;  /* 0x0000001f050a7819 */ /* 0x000fe200000006ff */
[----:B------:R-:W0:Y:S02]  /*8360*/  @!P3 LDC R11, c[0x0][0x500] ;  /* 0x00014000ff0bbb82 */ /* 0x000e240000000800 */
[----:B------:R-:W-:-:S04]  /*8370*/  IMAD R21, R6, 0x8, R23 ;  /* 0x0000000806157824 */ /* 0x000fc800078e0217 */
[----:B------:R-:W1:Y:S02]  /*8380*/  SYNCS.PHASECHK.TRANS64.TRYWAIT P1, [R21+URZ+0x18], R10 ;  /* 0x0000180a150075a7 */ /* 0x000e64000802017f */
[----:B-1----:R-:W-:Y:S05]  /*8390*/  @!P1 BRA `(.L_x_178) ;  /* 0x0000000c00949947 */ /* 0x002fea0003800000 */
.L_x_199:
[----:B-1----:R-:W-:Y:S01]  /*83a0*/  PRMT R10, R14, 0x9910, RZ ;  /* 0x000099100e0a7816 */ /* 0x002fe200000000ff */
[----:B0-----:R0:W-:Y:S03]  /*83b0*/  @!P3 SYNCS.ARRIVE.TRANS64 RZ, [R21+URZ], R11 ;  /* 0x0000000b15ffb9a7 */ /* 0x0011e6000800003f */
[----:B------:R-:W-:-:S13]  /*83c0*/  ISETP.NE.AND P1, PT, R10, 0x2, PT ;  /* 0x000000020a00780c */ /* 0x000fda0003f25270 */
[----:B0-----:R-:W-:Y:S05]  /*83d0*/  @P1 BRA `(.L_x_179) ;  /* 0x0000000000041947 */ /* 0x001fea0003800000 */
[----:B------:R-:W-:Y:S01]  /*83e0*/  BPT.TRAP 0x1 ;  /* 0x000000040000795c */ /* 0x000fe20000300000 */
.L_x_179:
[----:B------:R-:W-:Y:S05]  /*83f0*/  @P0 BRA `(.L_x_180) ;  /* 0x0000000000040947 */ /* 0x000fea0003800000 */
[----:B------:R-:W-:Y:S01]  /*8400*/  BPT.TRAP 0x1 ;  /* 0x000000040000795c */ /* 0x000fe20000300000 */
.L_x_180:
[----:B------:R-:W-:Y:S01]  /*8410*/  R2UR UR15, R23 ;  /* 0x00000000170f72ca */ /* 0x000fe200000e0000 */
[C---:B------:R-:W-:Y:S01]  /*8420*/  IMAD R23, R6.reuse, 0x800, R23 ;  /* 0x0000080006177824 */ /* 0x040fe200078e0217 */
[----:B------:R-:W-:Y:S01]  /*8430*/  R2UR UR9, R21 ;  /* 0x00000000150972ca */ /* 0x000fe200000e0000 */
[----:B------:R-:W-:Y:S01]  /*8440*/  IMAD R10, R6, 0x1000, R17 ;  /* 0x00001000060a7824 */ /* 0x000fe200078e0211 */
[----:B------:R-:W-:Y:S01]  /*8450*/  UIADD3 UR4, UP0, UR20, 0xf0, URZ ;  /* 0x000000f014047890 */ /* 0x000fe2000ff1e03f */
[----:B------:R-:W-:Y:S01]  /*8460*/  VIADD R22, R22, 0xffffffff ;  /* 0xffffffff16167836 */ /* 0x000fe20000000000 */
[----:B------:R-:W-:Y:S01]  /*8470*/  R2UR UR5, R23 ;  /* 0x00000000170572ca */ /* 0x000fe200000e0000 */
[----:B------:R-:W-:Y:S01]  /*8480*/  UIADD3 UR24, UP1, UR20, 0x1f0, URZ ;  /* 0x000001f014187890 */ /* 0x000fe2000ff3e03f */
[----:B------:R-:W-:Y:S01]  /*8490*/  R2UR UR8, R10 ;  /* 0x000000000a0872ca */ /* 0x000fe200000e0000 */
[----:B------:R-:W-:Y:S01]  /*84a0*/  VIADD R6, R6, 0x1 ;  /* 0x0000000106067836 */ /* 0x000fe20000000000 */
[----:B------:R-:W-:Y:S01]  /*84b0*/  R2UR UR11, R19 ;  /* 0x00000000130b72ca */ /* 0x000fe200000e0000 */
[----:B------:R-:W-:Y:S01]  /*84c0*/  UIADD3.X UR25, URZ, UR21, URZ, UP1, !UPT ;  /* 0x000000153f197290 */ /* 0x000fe20008ffe43f */
[----:B------:R-:W-:Y:S01]  /*84d0*/  R2UR UR10, R20 ;  /* 0x00000000140a72ca */ /* 0x000fe200000e0000 */
[----:B------:R-:W-:Y:S01]  /*84e0*/  UMOV UR6, 0x0 ;  /* 0x0000000000067882 */ /* 0x000fe20000000000 */
[----:B------:R-:W-:Y:S01]  /*84f0*/  R2UR UR12, R4 ;  /* 0x00000000040c72ca */ /* 0x000fe200000e0000 */
[----:B------:R-:W-:Y:S01]  /*8500*/  UMOV UR7, 0x10000000 ;  /* 0x1000000000077882 */ /* 0x000fe20000000000 */
[----:B------:R-:W-:Y:S01]  /*8510*/  R2UR UR19, R18 ;  /* 0x00000000121372ca */ /* 0x000fe200000e0000 */
[----:B------:R-:W-:Y:S01]  /*8520*/  UMOV UR23, 0x30000 ;  /* 0x0003000000177882 */ /* 0x000fe20000000000 */
[----:B------:R-:W-:Y:S01]  /*8530*/  ISETP.GT.AND P4, PT, R22, 0x1, PT ;  /* 0x000000011600780c */ /* 0x000fe20003f84270 */
[----:B------:R-:W-:Y:S01]  /*8540*/  UIADD3 UR14, UR5, 0x100, URZ ;  /* 0x00000100050e7890 */ /* 0x000fe2000fffe03f */
[----:B------:R-:W-:Y:S01]  /*8550*/  ISETP.NE.AND P1, PT, R6, 0x3, PT ;  /* 0x000000030600780c */ /* 0x000fe20003f25270 */
[----:B------:R-:W-:Y:S01]  /*8560*/  UIADD3.X UR5, URZ, UR21, URZ, UP0, !UPT ;  /* 0x000000153f057290 */ /* 0x000fe200087fe43f */
[----:B------:R-:W-:Y:S01]  /*8570*/  VIADD R20, R20, 0x20 ;  /* 0x0000002014147836 */ /* 0x000fe20000000000 */
[----:B------:R-:W-:Y:S01]  /*8580*/  UIADD3 UR15, UR15, 0x1900, UR8 ;  /* 0x000019000f0f7890 */ /* 0x000fe2000fffe008 */
[----:B------:R-:W-:-:S02]  /*8590*/  SEL R10, RZ, 0x1, P1 ;  /* 0x00000001ff0a7807 */ /* 0x000fc40000800000 */
[----:B------:R-:W-:Y:S01]  /*85a0*/  UMOV UR8, UR14 ;  /* 0x0000000e00087c82 */ /* 0x000fe20008000000 */
[----:B------:R-:W-:Y:S02]  /*85b0*/  SEL R6, R6, RZ, P1 ;  /* 0x000000ff06067207 */ /* 0x000fe40000800000 */
[----:B------:R-:W-:Y:S01]  /*85c0*/  LOP3.LUT R5, R5, R10, RZ, 0x3c, !PT ;  /* 0x0000000a05057212 */ /* 0x000fe200078e3cff */
[----:B------:R0:W-:Y:S02]  /*85d0*/  UTMALDG.3D [UR8], [UR4], desc[UR6] ;  /* 0x00000608040075b4 */ /* 0x0001e40008011000 */
[----:B0-----:R-:W-:Y:S01]  /*85e0*/  UMOV UR11, UR19 ;  /* 0x00000013000b7c82 */ /* 0x001fe20008000000 */
[----:B------:R-:W-:Y:S02]  /*85f0*/  UMOV UR8, UR15 ;  /* 0x0000000f00087c82 */ /* 0x000fe40008000000 */
[----:B------:R0:W-:Y:S02]  /*8600*/  UTMALDG.3D.MULTICAST [UR8], [UR24], UR23, desc[UR6] ;  /* 0x00000608180073b4 */ /* 0x0001e40008011817 */
[----:B0-----:R-:W-:Y:S05]  /*8610*/  @P4 BRA `(.L_x_181) ;  /* 0xfffffffc00404947 */ /* 0x001fea000383ffff */
.L_x_177:
[----:B------:R-:W-:Y:S05]  /*8620*/  BSYNC B1 ;  /* 0x0000000000017941 */ /* 0x000fea0003800000 */
.L_x_176:
[----:B------:R-:W-:Y:S01]  /*8630*/  LOP3.LUT P5, RZ, R15, 0xff, RZ, 0xc0, !PT ;  /* 0x000000ff0fff7812 */ /* 0x000fe200078ac0ff */
[----:B------:R-:W-:Y:S01]  /*8640*/  VIADD R6, R13, UR13 ;  /* 0x0000000d0d067c36 */ /* 0x000fe20008000000 */
[----:B------:R-:W-:Y:S01]  /*8650*/  ULDC.64 UR4, c[0x0][0x650] ;  /* 0x0001940000047ab9 */ /* 0x000fe20000000a00 */
[----:B------:R-:W-:Y:S01]  /*8660*/  IMAD.U32 R11, RZ, RZ, UR13 ;  /* 0x0000000dff0b7e24 */ /* 0x000fe2000f8e00ff */
[----:B------:R-:W-:Y:S01]  /*8670*/  UISETP.GE.U32.AND UP0, UPT, UR13, 0x3, UPT ;  /* 0x000000030d00788c */ /* 0x000fe2000bf06070 */
[----:B------:R-:W-:Y:S01]  /*8680*/  BSSY B1, `(.L_x_182) ;  /* 0x000006c000017945 */ /* 0x000fe20003800000 */
[----:B------:R-:W-:Y:S02]  /*8690*/  ISETP.GT.U32.AND P1, PT, R6, 0x2, PT ;  /* 0x000000020600780c */ /* 0x000fe40003f24070 */
[----:B------:R-:W-:Y:S02]  /*86a0*/  PRMT R15, RZ, 0x7610, R15 ;  /* 0x00007610ff0f7816 */ /* 0x000fe4000000000f */
[----:B------:R-:W-:-:S02]  /*86b0*/  ISETP.LT.U32.AND P1, PT, R11, 0x3, P1 ;  /* 0x000000030b00780c */ /* 0x000fc40000f21070 */
[----:B------:R-:W-:Y:S01]  /*86c0*/  PLOP3.LUT P4, PT, PT, PT, UP0, 0x80, 0x0 ;  /* 0x000000000000781c */ /* 0x000fe20003f8f008 */
[----:B------:R-:W0:Y:S01]  /*86d0*/  @P5 S2R R5, SR_CgaCtaId ;  /* 0x0000000000055919 */ /* 0x000e220000008800 */
[----:B------:R-:W-:-:S04]  /*86e0*/  @P5 MOV R4, 0x400 ;  /* 0x0000040000045802 */ /* 0x000fc80000000f00 */
[----:B0-----:R-:W-:Y:S01]  /*86f0*/  @P5 LEA R10, R5, R4, 0x18 ;  /* 0x00000004050a5211 */ /* 0x001fe200078ec0ff */
[----:B------:R-:W-:-:S03]  /*8700*/  IMAD.WIDE.U32 R4, R6, -0x55555555, RZ ;  /* 0xaaaaaaab06047825 */ /* 0x000fc600078e00ff */
[----:B------:R0:W-:Y:S01]  /*8710*/  @P5 SYNCS.ARRIVE.TRANS64.A1T0 RZ, [R10+URZ+0x68], RZ ;  /* 0x000068ff0aff59a7 */ /* 0x0001e2000810003f */
[----:B------:R-:W-:Y:S01]  /*8720*/  IADD3 R2, P5, R2, R8, RZ ;  /* 0x0000000802027210 */ /* 0x000fe20007fbe0ff */
[----:B------:R-:W-:Y:S01]  /*8730*/  IMAD.MOV.U32 R4, RZ, RZ, -0x1 ;  /* 0xffffffffff047424 */ /* 0x000fe200078e00ff */
[----:B------:R-:W-:Y:S02]  /*8740*/  SHF.R.U32.HI R11, RZ, 0x1, R5 ;  /* 0x00000001ff0b7819 */ /* 0x000fe40000011605 */
[----:B------:R-:W-:Y:S01]  /*8750*/  SEL R5, RZ, 0x1, !P1 ;  /* 0x00000001ff057807 */ /* 0x000fe20004800000 */
[----:B------:R-:W-:Y:S01]  /*8760*/  IMAD.X R3, R3, 0x1, R0, P5 ;  /* 0x0000000103037824 */ /* 0x000fe200028e0600 */
[----:B------:R-:W-:Y:S01]  /*8770*/  ISETP.GE.U32.AND P1, PT, R2, UR4, PT ;  /* 0x0000000402007c0c */ /* 0x000fe2000bf26070 */
[----:B------:R-:W-:Y:S01]  /*8780*/  IMAD R13, R11, -0x3, R6 ;  /* 0xfffffffd0b0d7824 */ /* 0x000fe200078e0206 */
[----:B------:R-:W-:Y:S01]  /*8790*/  LOP3.LUT R12, R12, R5, RZ, 0x3c, !PT ;  /* 0x000000050c0c7212 */ /* 0x000fe200078e3cff */
[----:B------:R-:W-:Y:S01]  /*87a0*/  IMAD.MOV.U32 R6, RZ, RZ, -0x1 ;  /* 0xffffffffff067424 */ /* 0x000fe200078e00ff */
[----:B------:R-:W-:Y:S01]  /*87b0*/  ISETP.GE.U32.AND.EX P1, PT, R3, UR5, PT, P1 ;  /* 0x0000000503007c0c */ /* 0x000fe2000bf26110 */
[----:B------:R-:W-:Y:S01]  /*87c0*/  IMAD.MOV.U32 R5, RZ, RZ, -0x1 ;  /* 0xffffffffff057424 */ /* 0x000fe200078e00ff */
[----:B------:R-:W-:-:S02]  /*87d0*/  @P4 LOP3.LUT R12, R12, 0x1, R11, 0x78, !PT ;  /* 0x000000010c0c4812 */ /* 0x000fc400078e780b */
[----:B0-----:R-:W-:-:S09]  /*87e0*/  PRMT R10, RZ, 0x7610, R10 ;  /* 0x00007610ff0a7816 */ /* 0x001fd2000000000a */
[----:B------:R-:W-:Y:S05]  /*87f0*/  @P1 BRA `(.L_x_183) ;  /* 0x0000000400501947 */ /* 0x000fea0003800000 */
[----:B------:R-:W0:Y:S01]  /*8800*/  S2R R6, SR_CTAID.X ;  /* 0x0000000000067919 */ /* 0x000e220000002500 */
[----:B------:R-:W-:Y:S01]  /*8810*/  ULDC.64 UR4, c[0x0][0x628] ;  /* 0x00018a0000047ab9 */ /* 0x000fe20000000a00 */
[----:B------:R-:W-:Y:S01]  /*8820*/  ULDC UR7, c[0x0][0x630] ;  /* 0x00018c0000077ab9 */ /* 0x000fe20000000800 */
[----:B------:R-:W-:Y:S01]  /*8830*/  ISETP.NE.U32.AND P1, PT, RZ, UR4, PT ;  /* 0x00000004ff007c0c */ /* 0x000fe2000bf25070 */
[----:B------:R-:W1:Y:S01]  /*8840*/  S2R R19, SR_CTAID.Y ;  /* 0x0000000000137919 */ /* 0x000e620000002600 */
[----:B------:R-:W-:Y:S01]  /*8850*/  ULDC UR8, c[0x0][0x150] ;  /* 0x0000540000087ab9 */ /* 0x000fe20000000800 */
[----:B------:R-:W-:Y:S01]  /*8860*/  IMAD.MOV.U32 R4, RZ, RZ, R2 ;  /* 0x000000ffff047224 */ /* 0x000fe200078e0002 */
[----:B------:R-:W-:Y:S01]  /*8870*/  ISETP.NE.AND.EX P1, PT, RZ, UR5, PT, P1 ;  /* 0x00000005ff007c0c */ /* 0x000fe2000bf25310 */
[----:B------:R-:W-:Y:S01]  /*8880*/  IMAD.MOV.U32 R5, RZ, RZ, R3 ;  /* 0x000000ffff057224 */ /* 0x000fe200078e0003 */
[----:B0-----:R-:W-:-:S11]  /*8890*/  I2FP.F32.U32 R20, R6 ;  /* 0x0000000600147245 */ /* 0x001fd60000201000 */
[----:B------:R-:W-:Y:S05]  /*88a0*/  @!P1 BRA `(.L_x_184) ;  /* 0x0000000000289947 */ /* 0x000fea0003800000 */
[----:B------:R-:W-:Y:S02]  /*88b0*/  ULDC UR6, c[0x0][0x634] ;  /* 0x00018d0000067ab9 */ /* 0x000fe40000000800 */
[----:B------:R-:W-:-:S05]  /*88c0*/  IADD3 R5, P1, R2, UR6, RZ ;  /* 0x0000000602057c10 */ /* 0x000fca000ff3e0ff */
[----:B------:R-:W-:-:S04]  /*88d0*/  IMAD.X R21, RZ, RZ, R3, P1 ;  /* 0x000000ffff157224 */ /* 0x000fc800008e0603 */
[----:B------:R-:W-:-:S04]  /*88e0*/  IMAD.WIDE.U32 R10, R21, UR4, RZ ;  /* 0x00000004150a7c25 */ /* 0x000fc8000f8e00ff */
[----:B------:R-:W-:-:S04]  /*88f0*/  IMAD.WIDE.U32 R10, P1, R5, UR5, R10 ;  /* 0x00000005050a7c25 */ /* 0x000fc8000f82000a */
[----:B------:R-:W-:-:S04]  /*8900*/  IMAD.WIDE.U32 R4, R5, UR4, RZ ;  /* 0x0000000405047c25 */ /* 0x000fc8000f8e00ff */
[----:B------:R-:W-:Y:S01]  /*8910*/  IMAD.MOV.U32 R4, RZ, RZ, R11 ;  /* 0x000000ffff047224 */ /* 0x000fe200078e000b */
[----:B------:R-:W-:Y:S01]  /*8920*/  IADD3 RZ, P4, R5, R10, RZ ;  /* 0x0000000a05ff7210 */ /* 0x000fe20007f9e0ff */
[----:B------:R-:W-:-:S04]  /*8930*/  IMAD.X R5, RZ, RZ, RZ, P1 ;  /* 0x000000ffff057224 */ /* 0x000fc800008e06ff */
[----:B------:R-:W-:-:S08]  /*8940*/  IMAD.WIDE.U32.X R4, R21, UR5, R4, P4 ;  /* 0x0000000515047c25 */ /* 0x000fd0000a0e0404 */
.L_x_184:
[--C-:B------:R-:W-:Y:S01]  /*8950*/  SHF.R.U64 R18, R4, UR7, R5.reuse ;  /* 0x0000000704127c19 */ /* 0x100fe20008001205 */
[----:B------:R-:W-:Y:S01]  /*8960*/  FMUL R20, R20, UR8 ;  /* 0x0000000814147c20 */ /* 0x000fe20008400000 */
[----:B------:R-:W0:Y:S01]  /*8970*/  LDC R21, c[0x0][0x144] ;  /* 0x00005100ff157b82 */ /* 0x000e220000000800 */
[----:B-1----:R-:W-:Y:S01]  /*8980*/  I2FP.F32.U32 R10, R19 ;  /* 0x00000013000a7245 */ /* 0x002fe20000201000 */
[----:B------:R-:W-:Y:S01]  /*8990*/  ULDC UR6, c[0x0][0x154] ;  /* 0x0000550000067ab9 */ /* 0x000fe20000000800 */
[----:B------:R-:W-:Y:S01]  /*89a0*/  SHF.R.U32.HI R4, RZ, UR7, R5 ;  /* 0x00000007ff047c19 */ /* 0x000fe20008011605 */
[----:B------:R-:W-:Y:S01]  /*89b0*/  ULDC.64 UR4, c[0x0][0x620] ;  /* 0x0001880000047ab9 */ /* 0x000fe20000000a00 */
[----:B------:R-:W-:Y:S01]  /*89c0*/  IADD3 R5, P1, RZ, -R18, RZ ;  /* 0x80000012ff057210 */ /* 0x000fe20007f3e0ff */
[----:B------:R-:W1:Y:S01]  /*89d0*/  F2I.U32.TRUNC.NTZ R20, R20 ;  /* 0x0000001400147305 */ /* 0x000e62000020f000 */
[----:B------:R-:W-:Y:S01]  /*89e0*/  FMUL R10, R10, UR6 ;  /* 0x000000060a0a7c20 */ /* 0x000fe20008400000 */
[----:B------:R-:W2:Y:S01]  /*89f0*/  LDC R22, c[0x0][0x148] ;  /* 0x00005200ff167b82 */ /* 0x000ea20000000800 */
[----:B------:R-:W-:Y:S01]  /*8a00*/  ULDC.64 UR6, c[0x0][0x640] ;  /* 0x0001900000067ab9 */ /* 0x000fe20000000a00 */
[----:B------:R-:W-:Y:S01]  /*8a10*/  IMAD.X R4, RZ, RZ, ~R4, P1 ;  /* 0x000000ffff047224 */ /* 0x000fe200008e0e04 */
[----:B------:R-:W-:-:S03]  /*8a20*/  ISETP.NE.U32.AND P1, PT, RZ, UR6, PT ;  /* 0x00000006ff007c0c */ /* 0x000fc6000bf25070 */
[----:B------:R-:W-:Y:S01]  /*8a30*/  IMAD R4, R4, UR4, RZ ;  /* 0x0000000404047c24 */ /* 0x000fe2000f8e02ff */
[----:B------:R-:W3:Y:S01]  /*8a40*/  F2I.U32.TRUNC.NTZ R10, R10 ;  /* 0x0000000a000a7305 */ /* 0x000ee2000020f000 */
[----:B------:R-:W-:Y:S02]  /*8a50*/  ISETP.NE.AND.EX P1, PT, RZ, UR7, PT, P1 ;  /* 0x00000007ff007c0c */ /* 0x000fe4000bf25310 */
[C---:B------:R-:W-:Y:S02]  /*8a60*/  IMAD R11, R5.reuse, UR5, R4 ;  /* 0x00000005050b7c24 */ /* 0x040fe4000f8e0204 */
[----:B------:R-:W-:Y:S01]  /*8a70*/  IMAD.WIDE.U32 R4, R5, UR4, R2 ;  /* 0x0000000405047c25 */ /* 0x000fe2000f8e0002 */
[----:B------:R-:W-:-:S03]  /*8a80*/  ULDC UR4, c[0x0][0x618] ;  /* 0x0001860000047ab9 */ /* 0x000fc60000000800 */
[----:B-1----:R-:W-:Y:S02]  /*8a90*/  IMAD.MOV R20, RZ, RZ, -R20 ;  /* 0x000000ffff147224 */ /* 0x002fe400078e0a14 */
[----:B------:R-:W-:Y:S02]  /*8aa0*/  IMAD.IADD R5, R5, 0x1, R11 ;  /* 0x0000000105057824 */ /* 0x000fe400078e020b */
[----:B0-----:R-:W-:-:S03]  /*8ab0*/  IMAD R6, R21, R20, R6 ;  /* 0x0000001415067224 */ /* 0x001fc600078e0206 */
[--C-:B------:R-:W-:Y:S01]  /*8ac0*/  SHF.R.U64 R20, R4, UR4, R5.reuse ;  /* 0x0000000404147c19 */ /* 0x100fe20008001205 */
[----:B---3--:R-:W-:Y:S01]  /*8ad0*/  IMAD.MOV R4, RZ, RZ, -R10 ;  /* 0x000000ffff047224 */ /* 0x008fe200078e0a0a */
[----:B------:R-:W-:Y:S01]  /*8ae0*/  SHF.R.U32.HI R5, RZ, UR4, R5 ;  /* 0x00000004ff057c19 */ /* 0x000fe20008011605 */
[----:B------:R-:W-:Y:S02]  /*8af0*/  ULDC UR4, c[0x0][0x608] ;  /* 0x0001820000047ab9 */ /* 0x000fe40000000800 */
[----:B--2---:R-:W-:Y:S01]  /*8b00*/  @P2 IMAD R6, R22, R4, R19 ;  /* 0x0000000416062224 */ /* 0x004fe200078e0213 */
[--C-:B------:R-:W-:Y:S02]  /*8b10*/  SHF.R.U64 R22, R20, UR4, R5.reuse ;  /* 0x0000000414167c19 */ /* 0x100fe40008001205 */
[----:B------:R-:W-:Y:S01]  /*8b20*/  SHF.R.U32.HI R5, RZ, UR4, R5 ;  /* 0x00000004ff057c19 */ /* 0x000fe20008011605 */
[----:B------:R-:W-:-:S03]  /*8b30*/  ULDC UR4, c[0x0][0x658] ;  /* 0x0001960000047ab9 */ /* 0x000fc60000000800 */
[--C-:B------:R-:W-:Y:S02]  /*8b40*/  SHF.R.U64 R19, R22, UR4, R5.reuse ;  /* 0x0000000416137c19 */ /* 0x100fe40008001205 */
[----:B------:R-:W-:-:S03]  /*8b50*/  SHF.R.U32.HI R21, RZ, UR4, R5 ;  /* 0x00000004ff157c19 */ /* 0x000fc60008011605 */
[----:B------:R-:W-:Y:S02]  /*8b60*/  IMAD.MOV.U32 R10, RZ, RZ, R19 ;  /* 0x000000ffff0a7224 */ /* 0x000fe400078e0013 */
[----:B------:R-:W-:Y:S01]  /*8b70*/  IMAD.MOV.U32 R5, RZ, RZ, R21 ;  /* 0x000000ffff057224 */ /* 0x000fe200078e0015 */
[----:B------:R-:W-:Y:S06]  /*8b80*/  @!P1 BRA `(.L_x_185) ;  /* 0x00000000002c9947 */ /* 0x000fec0003800000 */
        /* <DEDUP_REMOVED lines=9> */
[----:B------:R-:W-:-:S04]  /*8c20*/  IMAD.WIDE.U32.X R4, R21, UR7, R4, P4 ;  /* 0x0000000715047c25 */ /* 0x000fc8000a0e0404 */
[----:B------:R-:W-:-:S07]  /*8c30*/  IMAD.MOV.U32 R10, RZ, RZ, R4 ;  /* 0x000000ffff0a7224 */ /* 0x000fce00078e0004 */
.L_x_185:
[----:B------:R-:W-:Y:S01]  /*8c40*/  ULDC UR4, c[0x0][0x648] ;  /* 0x0001920000047ab9 */ /* 0x000fe20000000800 */
[----:B------:R-:W-:Y:S01]  /*8c50*/  LOP3.LUT R4, R22, UR17, RZ, 0xc0, !PT ;  /* 0x0000001116047c12 */ /* 0x000fe2000f8ec0ff */
[----:B------:R-:W-:Y:S01]  /*8c60*/  ULDC UR5, c[0x0][0x610] ;  /* 0x0001840000057ab9 */ /* 0x000fe20000000800 */
[----:B------:R-:W-:Y:S01]  /*8c70*/  SHF.R.U64 R5, R10, UR4, R5 ;  /* 0x000000040a057c19 */ /* 0x000fe20008001205 */
[----:B------:R-:W-:Y:S01]  /*8c80*/  ULDC UR4, c[0x0][0x638] ;  /* 0x00018e0000047ab9 */ /* 0x000fe20000000800 */
[----:B------:R-:W-:-:S03]  /*8c90*/  LOP3.LUT R20, R20, UR16, RZ, 0xc0, !PT ;  /* 0x0000001014147c12 */ /* 0x000fc6000f8ec0ff */
[----:B------:R-:W-:Y:S02]  /*8ca0*/  IMAD.MOV R10, RZ, RZ, -R5 ;  /* 0x000000ffff0a7224 */ /* 0x000fe400078e0a05 */
[----:B------:R-:W-:Y:S02]  /*8cb0*/  IMAD R5, R5, UR18, R4 ;  /* 0x0000001205057c24 */ /* 0x000fe4000f8e0204 */
[----:B------:R-:W-:Y:S01]  /*8cc0*/  IMAD R19, R10, UR4, R19 ;  /* 0x000000040a137c24 */ /* 0x000fe2000f8e0213 */
[----:B------:R-:W-:Y:S01]  /*8cd0*/  ULDC UR4, c[0x0][0x600] ;  /* 0x0001800000047ab9 */ /* 0x000fe20000000800 */
[----:B------:R-:W-:Y:S02]  /*8ce0*/  IMAD R6, R5, UR5, R6 ;  /* 0x0000000505067c24 */ /* 0x000fe4000f8e0206 */
[----:B------:R-:W-:Y:S02]  /*8cf0*/  IMAD R19, R19, UR4, R20 ;  /* 0x0000000413137c24 */ /* 0x000fe4000f8e0214 */
[----:B------:R-:W-:-:S02]  /*8d00*/  IMAD.MOV.U32 R10, RZ, RZ, 0x1 ;  /* 0x00000001ff0a7424 */ /* 0x000fc400078e00ff */
[----:B------:R-:W-:Y:S01]  /*8d10*/  IMAD.MOV.U32 R4, RZ, RZ, R18 ;  /* 0x000000ffff047224 */ /* 0x000fe200078e0012 */
[----:B------:R-:W-:Y:S02]  /*8d20*/  SEL R5, R19, R6, !P2 ;  /* 0x0000000613057207 */ /* 0x000fe40005000000 */
[----:B------:R-:W-:-:S07]  /*8d30*/  SEL R6, R6, R19, !P2 ;  /* 0x0000001306067207 */ /* 0x000fce0005000000 */
.L_x_183:
[----:B------:R-:W-:Y:S05]  /*8d40*/  BSYNC B1 ;  /* 0x0000000000017941 */ /* 0x000fea0003800000 */
.L_x_182:
[----:B------:R-:W-:-:S13]  /*8d50*/  LOP3.LUT P1, RZ, R10, 0xff, RZ, 0xc0, !PT ;  /* 0x000000ff0aff7812 */ /* 0x000fda000782c0ff */
[----:B------:R-:W-:Y:S05]  /*8d60*/  @P1 BRA `(.L_x_186) ;  /* 0xfffffff400381947 */ /* 0x000fea000383ffff */
[----:B------:R-:W-:Y:S05]  /*8d70*/  BSYNC B0 ;  /* 0x0000000000007941 */ /* 0x000fea0003800000 */
.L_x_174:
[----:B------:R-:W-:-:S03]  /*8d80*/  UMOV UR4, 0xffffffff ;  /* 0xffffffff00047882 */ /* 0x000fc60000000000 */
[----:B------:R-:W-:Y:S05]  /*8d90*/  BRA.DIV UR4, `(.L_x_187) ;  /* 0x0000000604287947 */ /* 0x000fea000b800000 */
[----:B------:R-:W-:-:S13]  /*8da0*/  ELECT P0, URZ, PT ;  /* 0x00000000003f782f */ /* 0x000fda0003800000 */
.L_x_202:
[----:B------:R-:W-:Y:S04]  /*8db0*/  BSSY B0, `(.L_x_188) ;  /* 0x0000022000007945 */ /* 0x000fe80003800000 */
[----:B------:R-:W-:Y:S05]  /*8dc0*/  @!P0 BRA `(.L_x_189) ;  /* 0x0000000000808947 */ /* 0x000fea0003800000 */
[----:B------:R-:W-:-:S04]  /*8dd0*/  LOP3.LUT R7, R7, 0x2, RZ, 0xfc, !PT ;  /* 0x0000000207077812 */ /* 0x000fc800078efcff */
[----:B------:R-:W-:-:S13]  /*8de0*/  ISETP.NE.AND P0, PT, R7, 0x3, PT ;  /* 0x000000030700780c */ /* 0x000fda0003f05270 */
[----:B------:R-:W-:Y:S05]  /*8df0*/  @!P0 BRA `(.L_x_190) ;  /* 0x0000000000048947 */ /* 0x000fea0003800000 */
[----:B------:R-:W-:Y:S01]  /*8e00*/  BPT.TRAP 0x1 ;  /* 0x000000040000795c */ /* 0x000fe20000300000 */
.L_x_190:
[----:B------:R-:W0:Y:S01]  /*8e10*/  S2R R3, SR_CgaCtaId ;  /* 0x0000000000037919 */ /* 0x000e220000008800 */
[----:B------:R-:W-:Y:S02]  /*8e20*/  MOV R0, 0x400 ;  /* 0x0000040000007802 */ /* 0x000fe40000000f00 */
[----:B------:R-:W-:Y:S02]  /*8e30*/  SHF.L.U32 R2, R12, 0x1f, RZ ;  /* 0x0000001f0c027819 */ /* 0x000fe400000006ff */
[----:B0-----:R-:W-:-:S05]  /*8e40*/  LEA R0, R3, R0, 0x18 ;  /* 0x0000000003007211 */ /* 0x001fca00078ec0ff */
[----:B------:R-:W-:-:S04]  /*8e50*/  VIADD R0, R0, 0x18 ;  /* 0x0000001800007836 */ /* 0x000fc80000000000 */
[C---:B------:R-:W-:Y:S02]  /*8e60*/  IMAD R7, R13.reuse, 0x8, R0 ;  /* 0x000000080d077824 */ /* 0x040fe400078e0200 */
[----:B------:R-:W-:Y:S02]  /*8e70*/  VIADD R13, R13, 0x1 ;  /* 0x000000010d0d7836 */ /* 0x000fe40000000000 */
[----:B------:R-:W0:Y:S03]  /*8e80*/  SYNCS.PHASECHK.TRANS64.TRYWAIT P0, [R7+URZ], R2 ;  /* 0x00000002070075a7 */ /* 0x000e26000800017f */
[----:B------:R-:W-:-:S04]  /*8e90*/  ISETP.NE.AND P1, PT, R13, 0x3, PT ;  /* 0x000000030d00780c */ /* 0x000fc80003f25270 */
[----:B------:R-:W-:Y:S02]  /*8ea0*/  SEL R3, RZ, 0x1, P1 ;  /* 0x00000001ff037807 */ /* 0x000fe40000800000 */
[----:B------:R-:W-:Y:S02]  /*8eb0*/  SEL R13, R13, RZ, P1 ;  /* 0x000000ff0d0d7207 */ /* 0x000fe40000800000 */
[----:B------:R-:W-:-:S03]  /*8ec0*/  LOP3.LUT R9, R12, R3, RZ, 0x3c, !PT ;  /* 0x000000030c097212 */ /* 0x000fc600078e3cff */
[----:B------:R-:W-:Y:S01]  /*8ed0*/  IMAD R6, R13, 0x8, R0 ;  /* 0x000000080d067824 */ /* 0x000fe200078e0200 */
[----:B------:R-:W-:Y:S01]  /*8ee0*/  SHF.L.U32 R5, R9, 0x1f, RZ ;  /* 0x0000001f09057819 */ /* 0x000fe200000006ff */
[----:B0-----:R-:W-:Y:S06]  /*8ef0*/  @!P0 BRA `(.L_x_191) ;  /* 0x0000000000f48947 */ /* 0x001fec0003800000 */
.L_x_203:
[----:B------:R-:W1:Y:S01]  /*8f00*/  SYNCS.PHASECHK.TRANS64.TRYWAIT P0, [R6+URZ], R5 ;  /* 0x00000005060075a7 */ /* 0x000e62000800017f */
[----:B0-----:R-:W-:-:S05]  /*8f10*/  VIADD R2, R13, 0x1 ;  /* 0x000000010d027836 */ /* 0x001fca0000000000 */
[----:B------:R-:W-:-:S04]  /*8f20*/  ISETP.NE.AND P1, PT, R2, 0x3, PT ;  /* 0x000000030200780c */ /* 0x000fc80003f25270 */
[----:B------:R-:W-:Y:S02]  /*8f30*/  SEL R4, RZ, 0x1, P1 ;  /* 0x00000001ff047807 */ /* 0x000fe40000800000 */
[----:B------:R-:W-:Y:S02]  /*8f40*/  SEL R3, R2, RZ, P1 ;  /* 0x000000ff02037207 */ /* 0x000fe40000800000 */
[----:B------:R-:W-:Y:S01]  /*8f50*/  LOP3.LUT R4, R9, R4, RZ, 0x3c, !PT ;  /* 0x0000000409047212 */ /* 0x000fe200078e3cff */
[----:B-1----:R-:W-:Y:S06]  /*8f60*/  @!P0 BRA `(.L_x_192) ;  /* 0x0000000000ec8947 */ /* 0x002fec0003800000 */
.L_x_204:
[----:B------:R-:W-:Y:S01]  /*8f70*/  IMAD R3, R3, 0x8, R0 ;  /* 0x0000000803037824 */ /* 0x000fe200078e0200 */
[----:B------:R-:W-:-:S07]  /*8f80*/  SHF.L.U32 R0, R4, 0x1f, RZ ;  /* 0x0000001f04007819 */ /* 0x000fce00000006ff */
.L_x_193:
[----:B-1----:R1:W2:Y:S02]  /*8f90*/  SYNCS.PHASECHK.TRANS64.TRYWAIT P0, [R3+URZ], R0 ;  /* 0x00000000030075a7 */ /* 0x0022a4000800017f */
[----:B--2---:R-:W-:Y:S05]  /*8fa0*/  @!P0 NANOSLEEP.SYNCS 0x989680 ;  /* 0x009896800000895d */ /* 0x004fea0003900000 */
[----:B------:R-:W2:Y:S02]  /*8fb0*/  @!P0 SYNCS.PHASECHK.TRANS64 P0, [R3+URZ], R0 ;  /* 0x00000000030085a7 */ /* 0x000ea4000800007f */
[----:B--2---:R-:W-:Y:S05]  /*8fc0*/  @!P0 BRA `(.L_x_193) ;  /* 0xfffffffc00f08947 */ /* 0x004fea000383ffff */
.L_x_189:
[----:B------:R-:W-:Y:S05]  /*8fd0*/  BSYNC B0 ;  /* 0x0000000000007941 */ /* 0x000fea0003800000 */
.L_x_188:
[----:B------:R-:W-:Y:S05]  /*8fe0*/  EXIT ;  /* 0x000000000000794d */ /* 0x000fea0003800000 */
.L_x_19:
[----:B0-----:R-:W-:-:S04]  /*8ff0*/  IMAD.U32 R19, RZ, RZ, UR15 ;  /* 0x0000000fff137e24 */ /* 0x001fc8000f8e00ff */
[----:B------:R0:W1:Y:S03]  /*9000*/  SYNCS.PHASECHK.TRANS64.TRYWAIT P0, [R19+URZ+-0x8], R18 ;  /* 0xfffff812130075a7 */ /* 0x000066000800017f */
[----:B-1----:R-:W-:Y:S05]  /*9010*/  @!P0 NANOSLEEP.SYNCS 0x989680 ;  /* 0x009896800000895d */ /* 0x002fea0003900000 */
[----:B------:R-:W1:Y:S02]  /*9020*/  @!P0 SYNCS.PHASECHK.TRANS64 P0, [R19+URZ+-0x8], R18 ;  /* 0xfffff812130085a7 */ /* 0x000e64000800007f */
[----:B-1----:R-:W-:Y:S05]  /*9030*/  @!P0 BRA `(.L_x_19) ;  /* 0xfffffffc00ec8947 */ /* 0x002fea000383ffff */
[----:B------:R-:W-:Y:S05]  /*9040*/  BRA `(.L_x_194) ;  /* 0xffffff8400887947 */ /* 0x000fea000383ffff */
.L_x_24:
[----:B-1----:R-:W-:-:S04]  /*9050*/  IMAD.U32 R19, RZ, RZ, UR6 ;  /* 0x00000006ff137e24 */ /* 0x002fc8000f8e00ff */
[----:B------:R1:W4:Y:S03]  /*9060*/  SYNCS.PHASECHK.TRANS64.TRYWAIT P0, [R19+URZ], R18 ;  /* 0x00000012130075a7 */ /* 0x000326000800017f */
[----:B----4-:R-:W-:Y:S05]  /*9070*/  @!P0 NANOSLEEP.SYNCS 0x989680 ;  /* 0x009896800000895d */ /* 0x010fea0003900000 */
[----:B------:R-:W4:Y:S02]  /*9080*/  @!P0 SYNCS.PHASECHK.TRANS64 P0, [R19+URZ], R18 ;  /* 0x00000012130085a7 */ /* 0x000f24000800007f */
[----:B----4-:R-:W-:Y:S05]  /*9090*/  @!P0 BRA `(.L_x_24) ;  /* 0xfffffffc00ec8947 */ /* 0x010fea000383ffff */
[----:B------:R-:W-:Y:S05]  /*90a0*/  BRA `(.L_x_23) ;  /* 0xffffff8800b47947 */ /* 0x000fea000383ffff */
.L_x_30:
[----:B-1----:R-:W-:-:S04]  /*90b0*/  IMAD.U32 R21, RZ, RZ, UR9 ;  /* 0x00000009ff157e24 */ /* 0x002fc8000f8e00ff */
[----:B------:R1:W4:Y:S03]  /*90c0*/  SYNCS.PHASECHK.TRANS64.TRYWAIT P0, [R21+URZ], R20 ;  /* 0x00000014150075a7 */ /* 0x000326000800017f */
[----:B----4-:R-:W-:Y:S05]  /*90d0*/  @!P0 NANOSLEEP.SYNCS 0x989680 ;  /* 0x009896800000895d */ /* 0x010fea0003900000 */
[----:B------:R-:W4:Y:S02]  /*90e0*/  @!P0 SYNCS.PHASECHK.TRANS64 P0, [R21+URZ], R20 ;  /* 0x00000014150085a7 */ /* 0x000f24000800007f */
[----:B----4-:R-:W-:Y:S05]  /*90f0*/  @!P0 BRA `(.L_x_30) ;  /* 0xfffffffc00ec8947 */ /* 0x010fea000383ffff */
[----:B------:R-:W-:Y:S05]  /*9100*/  BRA `(.L_x_29) ;  /* 0xffffff9000d87947 */ /* 0x000fea000383ffff */
.L_x_38:
[----:B0-----:R-:W-:-:S04]  /*9110*/  IMAD.U32 R19, RZ, RZ, UR15 ;  /* 0x0000000fff137e24 */ /* 0x001fc8000f8e00ff */
[----:B------:R0:W1:Y:S03]  /*9120*/  SYNCS.PHASECHK.TRANS64.TRYWAIT P0, [R19+URZ+0x8], R18 ;  /* 0x00000812130075a7 */ /* 0x000066000800017f */
[----:B-1----:R-:W-:Y:S05]  /*9130*/  @!P0 NANOSLEEP.SYNCS 0x989680 ;  /* 0x009896800000895d */ /* 0x002fea0003900000 */
[----:B------:R-:W1:Y:S02]  /*9140*/  @!P0 SYNCS.PHASECHK.TRANS64 P0, [R19+URZ+0x8], R18 ;  /* 0x00000812130085a7 */ /* 0x000e64000800007f */
[----:B-1----:R-:W-:Y:S05]  /*9150*/  @!P0 BRA `(.L_x_38) ;  /* 0xfffffffc00ec8947 */ /* 0x002fea000383ffff */
[----:B------:R-:W-:Y:S05]  /*9160*/  BRA `(.L_x_195) ;  /* 0xffffffa000307947 */ /* 0x000fea000383ffff */
.L_x_175:
[----:B------:R-:W-:Y:S01]  /*9170*/  BSSY B1, `(.L_x_196) ;  /* 0x0000006000017945 */ /* 0x000fe20003800000 */
[----:B------:R-:W-:-:S07]  /*9180*/  IMAD.MOV.U32 R10, RZ, RZ, -0x1 ;  /* 0xffffffffff0a7424 */ /* 0x000fce00078e00ff */
[----:B------:R-:W-:Y:S05]  /*9190*/  WARPSYNC.COLLECTIVE R10, `(.L_x_197) ;  /* 0x000000000a0c7348 */ /* 0x000fea0003c00000 */
[----:B------:R-:W-:Y:S02]  /*91a0*/  ELECT P1, UR62, PT ;  /* 0x00000000003e782f */ /* 0x000fe40003820000 */
[----:B------:R-:W-:Y:S01]  /*91b0*/  MOV R10, UR62 ;  /* 0x0000003e000a7c02 */ /* 0x000fe20008000f00 */
[----:B------:R-:W-:Y:S10]  /*91c0*/  ENDCOLLECTIVE ;  /* 0x000000000000791b */ /* 0x000ff40003800000 */
.L_x_197:
[----:B------:R-:W-:Y:S05]  /*91d0*/  BSYNC B1 ;  /* 0x0000000000017941 */ /* 0x000fea0003800000 */
.L_x_196:
[----:B------:R-:W-:Y:S05]  /*91e0*/  BRA `(.L_x_198) ;  /* 0xfffffff000247947 */ /* 0x000fea000383ffff */
.L_x_178:
[----:B-1----:R1:W2:Y:S02]  /*91f0*/  SYNCS.PHASECHK.TRANS64.TRYWAIT P1, [R21+URZ+0x18], R10 ;  /* 0x0000180a150075a7 */ /* 0x0022a4000802017f */
[----:B--2---:R-:W-:Y:S05]  /*9200*/  @!P1 NANOSLEEP.SYNCS 0x989680 ;  /* 0x009896800000995d */ /* 0x004fea0003900000 */
[----:B------:R-:W2:Y:S02]  /*9210*/  @!P1 SYNCS.PHASECHK.TRANS64 P1, [R21+URZ+0x18], R10 ;  /* 0x0000180a150095a7 */ /* 0x000ea4000802007f */
[----:B--2---:R-:W-:Y:S05]  /*9220*/  @!P1 BRA `(.L_x_178) ;  /* 0xfffffffc00f09947 */ /* 0x004fea000383ffff */
[----:B------:R-:W-:Y:S05]  /*9230*/  BRA `(.L_x_199) ;  /* 0xfffffff000587947 */ /* 0x000fea000383ffff */
.L_x_187:
[----:B------:R-:W-:Y:S01]  /*9240*/  BSSY B0, `(.L_x_200) ;  /* 0x0000006000007945 */ /* 0x000fe20003800000 */
[----:B------:R-:W-:-:S07]  /*9250*/  IMAD.MOV.U32 R10, RZ, RZ, -0x1 ;  /* 0xffffffffff0a7424 */ /* 0x000fce00078e00ff */
[----:B------:R-:W-:Y:S05]  /*9260*/  WARPSYNC.COLLECTIVE R10, `(.L_x_201) ;  /* 0x000000000a0c7348 */ /* 0x000fea0003c00000 */
[----:B------:R-:W-:Y:S02]  /*9270*/  ELECT P1, UR62, PT ;  /* 0x00000000003e782f */ /* 0x000fe40003820000 */
[----:B------:R-:W-:Y:S01]  /*9280*/  MOV R10, UR62 ;  /* 0x0000003e000a7c02 */ /* 0x000fe20008000f00 */
[----:B------:R-:W-:Y:S10]  /*9290*/  ENDCOLLECTIVE ;  /* 0x000000000000791b */ /* 0x000ff40003800000 */
.L_x_201:
[----:B------:R-:W-:Y:S05]  /*92a0*/  BSYNC B0 ;  /* 0x0000000000007941 */ /* 0x000fea0003800000 */
.L_x_200:
[----:B------:R-:W-:Y:S01]  /*92b0*/  PLOP3.LUT P0, PT, P1, PT, PT, 0x80, 0x0 ;  /* 0x000000000000781c */ /* 0x000fe20000f0f070 */
[----:B------:R-:W-:-:S12]  /*92c0*/  BRA `(.L_x_202) ;  /* 0xfffffff800b87947 */ /* 0x000fd8000383ffff */
.L_x_191:
[----:B0-----:R0:W1:Y:S02]  /*92d0*/  SYNCS.PHASECHK.TRANS64.TRYWAIT P0, [R7+URZ], R2 ;  /* 0x00000002070075a7 */ /* 0x001064000800017f */
[----:B-1----:R-:W-:Y:S05]  /*92e0*/  @!P0 NANOSLEEP.SYNCS 0x989680 ;  /* 0x009896800000895d */ /* 0x002fea0003900000 */
[----:B------:R-:W1:Y:S02]  /*92f0*/  @!P0 SYNCS.PHASECHK.TRANS64 P0, [R7+URZ], R2 ;  /* 0x00000002070085a7 */ /* 0x000e64000800007f */
[----:B-1----:R-:W-:Y:S05]  /*9300*/  @!P0 BRA `(.L_x_191) ;  /* 0xfffffffc00f08947 */ /* 0x002fea000383ffff */
[----:B------:R-:W-:Y:S05]  /*9310*/  BRA `(.L_x_203) ;  /* 0xfffffff800f87947 */ /* 0x000fea000383ffff */
.L_x_192:
[----:B0-----:R0:W1:Y:S02]  /*9320*/  SYNCS.PHASECHK.TRANS64.TRYWAIT P0, [R6+URZ], R5 ;  /* 0x00000005060075a7 */ /* 0x001064000800017f */
[----:B-1----:R-:W-:Y:S05]  /*9330*/  @!P0 NANOSLEEP.SYNCS 0x989680 ;  /* 0x009896800000895d */ /* 0x002fea0003900000 */
[----:B------:R-:W1:Y:S02]  /*9340*/  @!P0 SYNCS.PHASECHK.TRANS64 P0, [R6+URZ], R5 ;  /* 0x00000005060085a7 */ /* 0x000e64000800007f */
[----:B-1----:R-:W-:Y:S05]  /*9350*/  @!P0 BRA `(.L_x_192) ;  /* 0xfffffffc00f08947 */ /* 0x002fea000383ffff */
[----:B------:R-:W-:Y:S05]  /*9360*/  BRA `(.L_x_204) ;  /* 0xfffffffc00007947 */ /* 0x000fea000383ffff */
.L_x_205:
[----:B------:R-:W-:-:S00]  /*9370*/  BRA `(.L_x_205) ;  /* 0xfffffffc00fc7947 */ /* 0x000fc0000383ffff */
[----:B------:R-:W-:-:S00]  /*9380*/  NOP ;  /* 0x0000000000007918 */ /* 0x000fc00000000000 */
[----:B------:R-:W-:-:S00]  /*9390*/  NOP ;  /* 0x0000000000007918 */ /* 0x000fc00000000000 */
[----:B------:R-:W-:-:S00]  /*93a0*/  NOP ;  /* 0x0000000000007918 */ /* 0x000fc00000000000 */
[----:B------:R-:W-:-:S00]  /*93b0*/  NOP ;  /* 0x0000000000007918 */ /* 0x000fc00000000000 */
[----:B------:R-:W-:-:S00]  /*93c0*/  NOP ;  /* 0x0000000000007918 */ /* 0x000fc00000000000 */
[----:B------:R-:W-:-:S00]  /*93d0*/  NOP ;  /* 0x0000000000007918 */ /* 0x000fc00000000000 */
[----:B------:R-:W-:-:S00]  /*93e0*/  NOP ;  /* 0x0000000000007918 */ /* 0x000fc00000000000 */
[----:B------:R-:W-:-:S00]  /*93f0*/  NOP ;  /* 0x0000000000007918 */ /* 0x000fc00000000000 */
.L_x_206:


//--------------------- .nv.shared._ZN7cutlass13device_kernelINS_4gemm6kernel13GemmUniversalIN4cute5tupleIJiiiiEEENS1_10collective13CollectiveMmaINS1_37MainloopSm90TmaGmmaWarpSpecializedFP8ILi3ENS5_IJNS4_1CILi2EEENSA_ILi1EEESC_EEENS1_32KernelTmaWarpSpecializedPingpongEEENS5_IJNSA_ILi64EEENSA_ILi128EEENSA_ILi32EEEEEENS_12float_e5m2_tENS5_IJlSC_lEEESK_SL_NS4_8TiledMMAINS4_8MMA_AtomIJNS4_4SM904GMMA31MMA_64x128x32_F32E5M2E5M2_SS_TNILNSP_7ScaleInE1ELSR_1EEEEEENS4_6LayoutINS5_IJSC_SC_SC_EEENS5_IJNSA_ILi0EEESW_SW_EEEEENS5_IJNS4_10UnderscoreESZ_SZ_EEEEENS4_13SM90_TMA_LOADENS4_14ComposedLayoutINS4_7SwizzleILi1ELi4ELi3EEENS4_18smem_ptr_flag_bitsILi8EEENSU_INS5_IJNSA_ILi8EEESI_EEENS5_IJSI_SC_EEEEEEEvNS4_8identityENS4_23SM90_TMA_LOAD_MULTICASTES1C_vS1D_EENS_8epilogue10collective6detail29Sm90TmaWarpSpecializedAdapterINS1H_15DefaultEpilogueISK_SL_SL_NS1G_6thread17LinearCombinationISK_Li1EffLNS1L_9ScaleType4KindE0ELNS_15FloatRoundStyleE2ESK_EENS1_15EpilogueDefaultEEEEEvvEEEEvNT_6ParamsE --------------------------
	.section	.nv.shared._ZN7cutlass13device_kernelINS_4gemm6kernel13GemmUniversalIN4cute5tupleIJiiiiEEENS1_10collective13CollectiveMmaINS1_37MainloopSm90TmaGmmaWarpSpecializedFP8ILi3ENS5_IJNS4_1CILi2EEENSA_ILi1EEESC_EEENS1_32KernelTmaWarpSpecializedPingpongEEENS5_IJNSA_ILi64EEENSA_ILi128EEENSA_ILi32EEEEEENS_12float_e5m2_tENS5_IJlSC_lEEESK_SL_NS4_8TiledMMAINS4_8MMA_AtomIJNS4_4SM904GMMA31MMA_64x128x32_F32E5M2E5M2_SS_TNILNSP_7ScaleInE1ELSR_1EEEEEENS4_6LayoutINS5_IJSC_SC_SC_EEENS5_IJNSA_ILi0EEESW_SW_EEEEENS5_IJNS4_10UnderscoreESZ_SZ_EEEEENS4_13SM90_TMA_LOADENS4_14ComposedLayoutINS4_7SwizzleILi1ELi4ELi3EEENS4_18smem_ptr_flag_bitsILi8EEENSU_INS5_IJNSA_ILi8EEESI_EEENS5_IJSI_SC_EEEEEEEvNS4_8identityENS4_23SM90_TMA_LOAD_MULTICASTES1C_vS1D_EENS_8epilogue10collective6detail29Sm90TmaWarpSpecializedAdapterINS1H_15DefaultEpilogueISK_SL_SL_NS1G_6thread17LinearCombinationISK_Li1EffLNS1L_9ScaleType4KindE0ELNS_15FloatRoundStyleE2ESK_EENS1_15EpilogueDefaultEEEEEvvEEEEvNT_6ParamsE,"aw",@nobits
	.sectionflags	@""
	.align	16
	.zero		1024


//--------------------- .nv.shared.reserved.0     --------------------------
	.section	.nv.shared.reserved.0,"aw",@nobits
	.weak		__nv_reservedSMEM_offset_0_alias
	.size		__nv_reservedSMEM_offset_0_alias, 0, 0
	.other		__nv_reservedSMEM_offset_0_alias,@"STO_CUDA_RESERVED_SHARED STV_DEFAULT"
__nv_reservedSMEM_offset_0_alias:
	.zero		0


//--------------------- .nv.global                --------------------------
	.section	.nv.global,"aw",@nobits
.nv.global:
	.type		_ZN39_INTERNAL_95ddd922_4_k_cu_19260598_51974cute1_E,@object
	.size		_ZN39_INTERNAL_95ddd922_4_k_cu_19260598_51974cute1_E,(_ZN39_INTERNAL_95ddd922_4_k_cu_19260598_51974cuda3std3__45__cpo6cbeginE - _ZN39_INTERNAL_95ddd922_4_k_cu_19260598_51974cute1_E)
_ZN39_INTERNAL_95ddd922_4_k_cu_19260598_51974cute1_E:
	.zero		1
	.type		_ZN39_INTERNAL_95ddd922_4_k_cu_19260598_51974cuda3std3__45__cpo6cbeginE,@object
	.size		_ZN39_INTERNAL_95ddd922_4_k_cu_19260598_51974cuda3std3__45__cpo6cbeginE,(_ZN39_INTERNAL_95ddd922_4_k_cu_19260598_51974cuda3std3__48in_placeE - _ZN39_INTERNAL_95ddd922_4_k_cu_19260598_51974cuda3std3__45__cpo6cbeginE)
_ZN39_INTERNAL_95ddd922_4_k_cu_19260598_51974cuda3std3__45__cpo6cbeginE:
	.zero		1
	.type		_ZN39_INTERNAL_95ddd922_4_k_cu_19260598_51974cuda3std3__48in_placeE,@object
	.size		_ZN39_INTERNAL_95ddd922_4_k_cu_19260598_51974cuda3std3__48in_placeE,(_ZN39_INTERNAL_95ddd922_4_k_cu_19260598_51974cuda3std6ranges3__45__cpo9iter_moveE - _ZN39_INTERNAL_95ddd922_4_k_cu_19260598_51974cuda3std3__48in_placeE)
_ZN39_INTERNAL_95ddd922_4_k_cu_19260598_51974cuda3std3__48in_placeE:
	.zero		1
	.type		_ZN39_INTERNAL_95ddd922_4_k_cu_19260598_51974cuda3std6ranges3__45__cpo9iter_moveE,@object
	.size		_ZN39_INTERNAL_95ddd922_4_k_cu_19260598_51974cuda3std6ranges3__45__cpo9iter_moveE,(_ZN39_INTERNAL_95ddd922_4_k_cu_19260598_51974cuda3std3__45__cpo5beginE - _ZN39_INTERNAL_95ddd922_4_k_cu_19260598_51974cuda3std6ranges3__45__cpo9iter_moveE)
_ZN39_INTERNAL_95ddd922_4_k_cu_19260598_51974cuda3std6ranges3__45__cpo9iter_moveE:
	.zero		1
	.type		_ZN39_INTERNAL_95ddd922_4_k_cu_19260598_51974cuda3std3__45__cpo5beginE,@object
	.size		_ZN39_INTERNAL_95ddd922_4_k_cu_19260598_51974cuda3std3__45__cpo5beginE,(_ZN39_INTERNAL_95ddd922_4_k_cu_19260598_51974cuda3std3__441_GLOBAL__N__95ddd922_4_k_cu_19260598_51976ignoreE - _ZN39_INTERNAL_95ddd922_4_k_cu_19260598_51974cuda3std3__45__cpo5beginE)
_ZN39_INTERNAL_95ddd922_4_k_cu_19260598_51974cuda3std3__45__cpo5beginE:
	.zero		1
	.type		_ZN39_INTERNAL_95ddd922_4_k_cu_19260598_51974cuda3std3__441_GLOBAL__N__95ddd922_4_k_cu_19260598_51976ignoreE,@object
	.size		_ZN39_INTERNAL_95ddd922_4_k_cu_19260598_51974cuda3std3__441_GLOBAL__N__95ddd922_4_k_cu_19260598_51976ignoreE,(_ZN39_INTERNAL_95ddd922_4_k_cu_19260598_51974cute7productE - _ZN39_INTERNAL_95ddd922_4_k_cu_19260598_51974cuda3std3__441_GLOBAL__N__95ddd922_4_k_cu_19260598_51976ignoreE)
_ZN39_INTERNAL_95ddd922_4_k_cu_19260598_51974cuda3std3__441_GLOBAL__N__95ddd922_4_k_cu_19260598_51976ignoreE:
	.zero		1
	.type		_ZN39_INTERNAL_95ddd922_4_k_cu_19260598_51974cute7productE,@object
	.size		_ZN39_INTERNAL_95ddd922_4_k_cu_19260598_51974cute7productE,(_ZN39_INTERNAL_95ddd922_4_k_cu_19260598_51974cuda3std3__45__cpo3endE - _ZN39_INTERNAL_95ddd922_4_k_cu_19260598_51974cute7productE)
_ZN39_INTERNAL_95ddd922_4_k_cu_19260598_51974cute7productE:
	.zero		1
	.type		_ZN39_INTERNAL_95ddd922_4_k_cu_19260598_51974cuda3std3__45__cpo3endE,@object
	.size		_ZN39_INTERNAL_95ddd922_4_k_cu_19260598_51974cuda3std3__45__cpo3endE,(_ZN39_INTERNAL_95ddd922_4_k_cu_19260598_51974cuda3std3__419piecewise_constructE - _ZN39_INTERNAL_95ddd922_4_k_cu_19260598_51974cuda3std3__45__cpo3endE)
_ZN39_INTERNAL_95ddd922_4_k_cu_19260598_51974cuda3std3__45__cpo3endE:
	.zero		1
	.type		_ZN39_INTERNAL_95ddd922_4_k_cu_19260598_51974cuda3std3__419piecewise_constructE,@object
	.size		_ZN39_INTERNAL_95ddd922_4_k_cu_19260598_51974cuda3std3__419piecewise_constructE,(_ZN39_INTERNAL_95ddd922_4_k_cu_19260598_51974cuda3std3__45__cpo4cendE - _ZN39_INTERNAL_95ddd922_4_k_cu_19260598_51974cuda3std3__419piecewise_constructE)
_ZN39_INTERNAL_95ddd922_4_k_cu_19260598_51974cuda3std3__419piecewise_constructE:
	.zero		1
	.type		_ZN39_INTERNAL_95ddd922_4_k_cu_19260598_51974cuda3std3__45__cpo4cendE,@object
	.size		_ZN39_INTERNAL_95ddd922_4_k_cu_19260598_51974cuda3std3__45__cpo4cendE,(_ZN39_INTERNAL_95ddd922_4_k_cu_19260598_51974cuda3std6ranges3__45__cpo4swapE - _ZN39_INTERNAL_95ddd922_4_k_cu_19260598_51974cuda3std3__45__cpo4cendE)
_ZN39_INTERNAL_95ddd922_4_k_cu_19260598_51974cuda3std3__45__cpo4cendE:
	.zero		1
	.type		_ZN39_INTERNAL_95ddd922_4_k_cu_19260598_51974cuda3std6ranges3__45__cpo4swapE,@object
	.size		_ZN39_INTERNAL_95ddd922_4_k_cu_19260598_51974cuda3std6ranges3__45__cpo4swapE,(.L_7 - _ZN39_INTERNAL_95ddd922_4_k_cu_19260598_51974cuda3std6ranges3__45__cpo4swapE)
_ZN39_INTERNAL_95ddd922_4_k_cu_19260598_51974cuda3std6ranges3__45__cpo4swapE:
	.zero		1
.L_7:


//--------------------- .nv.constant0._ZN7cutlass13device_kernelINS_4gemm6kernel13GemmUniversalIN4cute5tupleIJiiiiEEENS1_10collective13CollectiveMmaINS1_37MainloopSm90TmaGmmaWarpSpecializedFP8ILi3ENS5_IJNS4_1CILi2EEENSA_ILi1EEESC_EEENS1_32KernelTmaWarpSpecializedPingpongEEENS5_IJNSA_ILi64EEENSA_ILi128EEENSA_ILi32EEEEEENS_12float_e5m2_tENS5_IJlSC_lEEESK_SL_NS4_8TiledMMAINS4_8MMA_AtomIJNS4_4SM904GMMA31MMA_64x128x32_F32E5M2E5M2_SS_TNILNSP_7ScaleInE1ELSR_1EEEEEENS4_6LayoutINS5_IJSC_SC_SC_EEENS5_IJNSA_ILi0EEESW_SW_EEEEENS5_IJNS4_10UnderscoreESZ_SZ_EEEEENS4_13SM90_TMA_LOADENS4_14ComposedLayoutINS4_7SwizzleILi1ELi4ELi3EEENS4_18smem_ptr_flag_bitsILi8EEENSU_INS5_IJNSA_ILi8EEESI_EEENS5_IJSI_SC_EEEEEEEvNS4_8identityENS4_23SM90_TMA_LOAD_MULTICASTES1C_vS1D_EENS_8epilogue10collective6detail29Sm90TmaWarpSpecializedAdapterINS1H_15DefaultEpilogueISK_SL_SL_NS1G_6thread17LinearCombinationISK_Li1EffLNS1L_9ScaleType4KindE0ELNS_15FloatRoundStyleE2ESK_EENS1_15EpilogueDefaultEEEEEvvEEEEvNT_6ParamsE --------------------------
	.section	.nv.constant0._ZN7cutlass13device_kernelINS_4gemm6kernel13GemmUniversalIN4cute5tupleIJiiiiEEENS1_10collective13CollectiveMmaINS1_37MainloopSm90TmaGmmaWarpSpecializedFP8ILi3ENS5_IJNS4_1CILi2EEENSA_ILi1EEESC_EEENS1_32KernelTmaWarpSpecializedPingpongEEENS5_IJNSA_ILi64EEENSA_ILi128EEENSA_ILi32EEEEEENS_12float_e5m2_tENS5_IJlSC_lEEESK_SL_NS4_8TiledMMAINS4_8MMA_AtomIJNS4_4SM904GMMA31MMA_64x128x32_F32E5M2E5M2_SS_TNILNSP_7ScaleInE1ELSR_1EEEEEENS4_6LayoutINS5_IJSC_SC_SC_EEENS5_IJNSA_ILi0EEESW_SW_EEEEENS5_IJNS4_10UnderscoreESZ_SZ_EEEEENS4_13SM90_TMA_LOADENS4_14ComposedLayoutINS4_7SwizzleILi1ELi4ELi3EEENS4_18smem_ptr_flag_bitsILi8EEENSU_INS5_IJNSA_ILi8EEESI_EEENS5_IJSI_SC_EEEEEEEvNS4_8identityENS4_23SM90_TMA_LOAD_MULTICASTES1C_vS1D_EENS_8epilogue10collective6detail29Sm90TmaWarpSpecializedAdapterINS1H_15DefaultEpilogueISK_SL_SL_NS1G_6thread17LinearCombinationISK_Li1EffLNS1L_9ScaleType4KindE0ELNS_15FloatRoundStyleE2ESK_EENS1_15EpilogueDefaultEEEEEvvEEEEvNT_6ParamsE,"a",@progbits
	.sectionflags	@""
	.align	4
.nv.constant0._ZN7cutlass13device_kernelINS_4gemm6kernel13GemmUniversalIN4cute5tupleIJiiiiEEENS1_10collective13CollectiveMmaINS1_37MainloopSm90TmaGmmaWarpSpecializedFP8ILi3ENS5_IJNS4_1CILi2EEENSA_ILi1EEESC_EEENS1_32KernelTmaWarpSpecializedPingpongEEENS5_IJNSA_ILi64EEENSA_ILi128EEENSA_ILi32EEEEEENS_12float_e5m2_tENS5_IJlSC_lEEESK_SL_NS4_8TiledMMAINS4_8MMA_AtomIJNS4_4SM904GMMA31MMA_64x128x32_F32E5M2E5M2_SS_TNILNSP_7ScaleInE1ELSR_1EEEEEENS4_6LayoutINS5_IJSC_SC_SC_EEENS5_IJNSA_ILi0EEESW_SW_EEEEENS5_IJNS4_10UnderscoreESZ_SZ_EEEEENS4_13SM90_TMA_LOADENS4_14ComposedLayoutINS4_7SwizzleILi1ELi4ELi3EEENS4_18smem_ptr_flag_bitsILi8EEENSU_INS5_IJNSA_ILi8EEESI_EEENS5_IJSI_SC_EEEEEEEvNS4_8identityENS4_23SM90_TMA_LOAD_MULTICASTES1C_vS1D_EENS_8epilogue10collective6detail29Sm90TmaWarpSpecializedAdapterINS1H_15DefaultEpilogueISK_SL_SL_NS1G_6thread17LinearCombinationISK_Li1EffLNS1L_9ScaleType4KindE0ELNS_15FloatRoundStyleE2ESK_EENS1_15EpilogueDefaultEEEEEvvEEEEvNT_6ParamsE:
	.zero		1664


//--------------------- SYMBOLS --------------------------

	.type		.nv.reservedSmem.offset0,@object
	.size		.nv.reservedSmem.offset0,0x4
